	.headerflags	@"EF_CUDA_TEXMODE_UNIFIED EF_CUDA_64BIT_ADDRESS EF_CUDA_SM80 EF_CUDA_VIRTUAL_SM(EF_CUDA_SM80)"
	.elftype	@"ET_EXEC"


//--------------------- .nv.info                  --------------------------
	.section	.nv.info,"",@"SHT_CUDA_INFO"
	.align	4


	//----- nvinfo : EIATTR_REGCOUNT
	.align		4
        /*0000*/ 	.byte	0x04, 0x2f
        /*0002*/ 	.short	(.L_3 - .L_2)
	.align		4
.L_2:
        /*0004*/ 	.word	index@(_rms_norm_fwd_fused)
        /*0008*/ 	.word	0x0000007f


	//----- nvinfo : EIATTR_FRAME_SIZE
	.align		4
.L_3:
        /*000c*/ 	.byte	0x04, 0x11
        /*000e*/ 	.short	(.L_5 - .L_4)
	.align		4
.L_4:
        /*0010*/ 	.word	index@(_rms_norm_fwd_fused)
        /*0014*/ 	.word	0x00000000


	//----- nvinfo : EIATTR_MIN_STACK_SIZE
	.align		4
.L_5:
        /*0018*/ 	.byte	0x04, 0x12
        /*001a*/ 	.short	(.L_7 - .L_6)
	.align		4
.L_6:
        /*001c*/ 	.word	index@(_rms_norm_fwd_fused)
        /*0020*/ 	.word	0x00000000
.L_7:


//--------------------- .nv.info._rms_norm_fwd_fused --------------------------
	.section	.nv.info._rms_norm_fwd_fused,"",@"SHT_CUDA_INFO"
	.sectionflags	@""
	.align	4


	//----- nvinfo : EIATTR_CUDA_API_VERSION
	.align		4
        /*0000*/ 	.byte	0x04, 0x37
        /*0002*/ 	.short	(.L_9 - .L_8)
.L_8:
        /*0004*/ 	.word	0x00000080


	//----- nvinfo : EIATTR_SW2861232_WAR
	.align		4
.L_9:
        /*0008*/ 	.byte	0x01, 0x35
	.zero		2


	//----- nvinfo : EIATTR_PARAM_CBANK
	.align		4
        /*000c*/ 	.byte	0x04, 0x0a
        /*000e*/ 	.short	(.L_11 - .L_10)
	.align		4
.L_10:
        /*0010*/ 	.word	index@(.nv.constant0._rms_norm_fwd_fused)
        /*0014*/ 	.short	0x0160
        /*0016*/ 	.short	0x0038


	//----- nvinfo : EIATTR_CBANK_PARAM_SIZE
	.align		4
.L_11:
        /*0018*/ 	.byte	0x03, 0x19
        /*001a*/ 	.short	0x0038


	//----- nvinfo : EIATTR_KPARAM_INFO
	.align		4
        /*001c*/ 	.byte	0x04, 0x17
        /*001e*/ 	.short	(.L_13 - .L_12)
.L_12:
        /*0020*/ 	.word	0x00000000
        /*0024*/ 	.short	0x0007
        /*0026*/ 	.short	0x0030
        /*0028*/ 	.byte	0x00, 0xf4, 0x21, 0x00


	//----- nvinfo : EIATTR_KPARAM_INFO
	.align		4
.L_13:
        /*002c*/ 	.byte	0x04, 0x17
        /*002e*/ 	.short	(.L_15 - .L_14)
.L_14:
        /*0030*/ 	.word	0x00000000
        /*0034*/ 	.short	0x0006
        /*0036*/ 	.short	0x002c
        /*0038*/ 	.byte	0x00, 0xf0, 0x11, 0x00


	//----- nvinfo : EIATTR_KPARAM_INFO
	.align		4
.L_15:
        /*003c*/ 	.byte	0x04, 0x17
        /*003e*/ 	.short	(.L_17 - .L_16)
.L_16:
        /*0040*/ 	.word	0x00000000
        /*0044*/ 	.short	0x0005
        /*0046*/ 	.short	0x0028
        /*0048*/ 	.byte	0x00, 0xf0, 0x11, 0x00


	//----- nvinfo : EIATTR_KPARAM_INFO
	.align		4
.L_17:
        /*004c*/ 	.byte	0x04, 0x17
        /*004e*/ 	.short	(.L_19 - .L_18)
.L_18:
        /*0050*/ 	.word	0x00000000
        /*0054*/ 	.short	0x0004
        /*0056*/ 	.short	0x0020
        /*0058*/ 	.byte	0x00, 0xf4, 0x21, 0x00


	//----- nvinfo : EIATTR_KPARAM_INFO
	.align		4
.L_19:
        /*005c*/ 	.byte	0x04, 0x17
        /*005e*/ 	.short	(.L_21 - .L_20)
.L_20:
        /*0060*/ 	.word	0x00000000
        /*0064*/ 	.short	0x0003
        /*0066*/ 	.short	0x0018
        /*0068*/ 	.byte	0x00, 0xf4, 0x21, 0x00


	//----- nvinfo : EIATTR_KPARAM_INFO
	.align		4
.L_21:
        /*006c*/ 	.byte	0x04, 0x17
        /*006e*/ 	.short	(.L_23 - .L_22)
.L_22:
        /*0070*/ 	.word	0x00000000
        /*0074*/ 	.short	0x0002
        /*0076*/ 	.short	0x0010
        /*0078*/ 	.byte	0x00, 0xf4, 0x21, 0x00


	//----- nvinfo : EIATTR_KPARAM_INFO
	.align		4
.L_23:
        /*007c*/ 	.byte	0x04, 0x17
        /*007e*/ 	.short	(.L_25 - .L_24)
.L_24:
        /*0080*/ 	.word	0x00000000
        /*0084*/ 	.short	0x0001
        /*0086*/ 	.short	0x0008
        /*0088*/ 	.byte	0x00, 0xf4, 0x21, 0x00


	//----- nvinfo : EIATTR_KPARAM_INFO
	.align		4
.L_25:
        /*008c*/ 	.byte	0x04, 0x17
        /*008e*/ 	.short	(.L_27 - .L_26)
.L_26:
        /*0090*/ 	.word	0x00000000
        /*0094*/ 	.short	0x0000
        /*0096*/ 	.short	0x0000
        /*0098*/ 	.byte	0x00, 0xf4, 0x21, 0x00


	//----- nvinfo : EIATTR_MAXREG_COUNT
	.align		4
.L_27:
        /*009c*/ 	.byte	0x03, 0x1b
        /*009e*/ 	.short	0x00ff


	//----- nvinfo : EIATTR_COOP_GROUP_MASK_REGIDS
	.align		4
        /*00a0*/ 	.byte	0x04, 0x29
        /*00a2*/ 	.short	(.L_29 - .L_28)


	//   ....[0]....
.L_28:
        /*00a4*/ 	.word	0xffffffff


	//   ....[1]....
        /*00a8*/ 	.word	0xffffffff


	//   ....[2]....
        /*00ac*/ 	.word	0xffffffff


	//   ....[3]....
        /*00b0*/ 	.word	0xffffffff


	//   ....[4]....
        /*00b4*/ 	.word	0xffffffff


	//   ....[5]....
        /*00b8*/ 	.word	0xffffffff


	//   ....[6]....
        /*00bc*/ 	.word	0xffffffff


	//   ....[7]....
        /*00c0*/ 	.word	0xffffffff


	//   ....[8]....
        /*00c4*/ 	.word	0xffffffff


	//   ....[9]....
        /*00c8*/ 	.word	0xffffffff


	//   ....[10]....
        /*00cc*/ 	.word	0xffffffff


	//   ....[11]....
        /*00d0*/ 	.word	0xffffffff


	//----- nvinfo : EIATTR_COOP_GROUP_INSTR_OFFSETS
	.align		4
.L_29:
        /*00d4*/ 	.byte	0x04, 0x28
        /*00d6*/ 	.short	(.L_31 - .L_30)


	//   ....[0]....
.L_30:
        /*00d8*/ 	.word	0x00001280


	//   ....[1]....
        /*00dc*/ 	.word	0x00001450


	//   ....[2]....
        /*00e0*/ 	.word	0x00001520


	//   ....[3]....
        /*00e4*/ 	.word	0x00001540


	//   ....[4]....
        /*00e8*/ 	.word	0x00001560


	//   ....[5]....
        /*00ec*/ 	.word	0x000015d0


	//   ....[6]....
        /*00f0*/ 	.word	0x00003030


	//   ....[7]....
        /*00f4*/ 	.word	0x00003050


	//   ....[8]....
        /*00f8*/ 	.word	0x00003070


	//   ....[9]....
        /*00fc*/ 	.word	0x00003090


	//   ....[10]....
        /*0100*/ 	.word	0x000030b0


	//   ....[11]....
        /*0104*/ 	.word	0x00003160


	//----- nvinfo : EIATTR_EXIT_INSTR_OFFSETS
	.align		4
.L_31:
        /*0108*/ 	.byte	0x04, 0x1c
        /*010a*/ 	.short	(.L_33 - .L_32)


	//   ....[0]....
.L_32:
        /*010c*/ 	.word	0x000032d0


	//   ....[1]....
        /*0110*/ 	.word	0x00004f90


	//----- nvinfo : EIATTR_REQNTID
	.align		4
.L_33:
        /*0114*/ 	.byte	0x04, 0x10
        /*0116*/ 	.short	(.L_35 - .L_34)
.L_34:
        /*0118*/ 	.word	0x00000040
        /*011c*/ 	.word	0x00000001
        /*0120*/ 	.word	0x00000001
.L_35:


//--------------------- .nv.callgraph             --------------------------
	.section	.nv.callgraph,"",@"SHT_CUDA_CALLGRAPH"
	.align	4
	.sectionentsize	8
	.align		4
        /*0000*/ 	.word	0x00000000
	.align		4
        /*0004*/ 	.word	0xffffffff
	.align		4
        /*0008*/ 	.word	0x00000000
	.align		4
        /*000c*/ 	.word	0xfffffffe
	.align		4
        /*0010*/ 	.word	0x00000000
	.align		4
        /*0014*/ 	.word	0xfffffffd
	.align		4
        /*0018*/ 	.word	0x00000000
	.align		4
        /*001c*/ 	.word	0xfffffffc


//--------------------- .nv.rel.action            --------------------------
	.section	.nv.rel.action,"",@"SHT_CUDA_RELOCINFO"
	.align	8
	.sectionentsize	8
        /*0000*/ 	.byte	0x73, 0x00, 0x00, 0x00, 0x00, 0x00, 0x00, 0x00, 0x00, 0x00, 0x00, 0x11, 0x25, 0x00, 0x05, 0x36


//--------------------- .nv.constant4             --------------------------
	.section	.nv.constant4,"a",@progbits
	.align	8
	.align		8
.nv.constant4:
        /*0000*/ 	.dword	_$_str
	.align		8
        /*0008*/ 	.dword	_$_str_$_2


//--------------------- .nv.constant0._rms_norm_fwd_fused --------------------------
	.section	.nv.constant0._rms_norm_fwd_fused,"a",@progbits
	.sectionflags	@""
	.align	4
.nv.constant0._rms_norm_fwd_fused:
	.zero		408


//--------------------- .text._rms_norm_fwd_fused --------------------------
	.section	.text._rms_norm_fwd_fused,"ax",@progbits
	.sectionflags	@"SHF_BARRIERS=1"
	.sectioninfo	@"SHI_REGISTERS=127"
	.align	128
        .global         _rms_norm_fwd_fused
        .type           _rms_norm_fwd_fused,@function
        .size           _rms_norm_fwd_fused,(.L_x_7 - _rms_norm_fwd_fused)
        .other          _rms_norm_fwd_fused,@"STO_CUDA_ENTRY STV_DEFAULT"
_rms_norm_fwd_fused:
.text._rms_norm_fwd_fused:
[----:B------:R-:W-:Y:S02]  /*0000*/  MOV R1, c[0x0][0x28] ;  /* 0x00000a0000017a02 */ /* 0x000fe40000000f00 */
[----:B------:R-:W0:Y:S01]  /*0010*/  S2R R23, SR_TID.X ;  /* 0x0000000000177919 */ /* 0x000e220000002100 */
[----:B------:R-:W-:Y:S01]  /*0020*/  MOV R0, c[0x0][0x18c] ;  /* 0x0000630000007a02 */ /* 0x000fe20000000f00 */
[----:B------:R-:W-:Y:S01]  /*0030*/  HFMA2.MMA R58, -RZ, RZ, 0, 1.1920928955078125e-07 ;  /* 0x00000002ff3a7435 */ /* 0x000fe200000001ff */
[----:B------:R-:W-:Y:S01]  /*0040*/  ULDC.64 UR4, c[0x0][0x118] ;  /* 0x0000460000047ab9 */ /* 0x000fe20000000a00 */
[----:B------:R-:W1:Y:S01]  /*0050*/  S2R R24, SR_CTAID.X ;  /* 0x0000000000187919 */ /* 0x000e620000002500 */
[----:B------:R-:W-:Y:S01]  /*0060*/  ISETP.GE.AND P0, PT, R0, 0x1, PT ;  /* 0x000000010000780c */ /* 0x000fe20003f06270 */
[----:B------:R-:W-:Y:S01]  /*0070*/  HFMA2.MMA R112, -RZ, RZ, 0, 0 ;  /* 0x00000000ff707435 */ /* 0x000fe200000001ff */
[----:B------:R-:W-:Y:S02]  /*0080*/  MOV R18, RZ ;  /* 0x000000ff00127202 */ /* 0x000fe40000000f00 */
[----:B0-----:R-:W-:Y:S02]  /*0090*/  SHF.L.U32 R26, R23, 0x3, RZ ;  /* 0x00000003171a7819 */ /* 0x001fe400000006ff */
[----:B------:R-:W-:Y:S01]  /*00a0*/  SHF.R.U32.HI R0, RZ, 0x5, R23 ;  /* 0x00000005ff007819 */ /* 0x000fe20000011617 */
[----:B-1----:R-:W-:Y:S01]  /*00b0*/  IMAD R25, R24, c[0x0][0x188], RZ ;  /* 0x0000620018197a24 */ /* 0x002fe200078e02ff */
[----:B------:R-:W-:-:S03]  /*00c0*/  LOP3.LUT R26, R26, 0x1f8, RZ, 0xc0, !PT ;  /* 0x000001f81a1a7812 */ /* 0x000fc600078ec0ff */
[----:B------:R-:W-:Y:S01]  /*00d0*/  IMAD.WIDE R58, R25, R58, c[0x0][0x160] ;  /* 0x00005800193a7625 */ /* 0x000fe200078e023a */
[C---:B------:R-:W-:Y:S02]  /*00e0*/  LOP3.LUT R27, R26.reuse, 0xe00, RZ, 0xfc, !PT ;  /* 0x00000e001a1b7812 */ /* 0x040fe400078efcff */
[C---:B------:R-:W-:Y:S02]  /*00f0*/  LOP3.LUT R40, R26.reuse, 0xc00, RZ, 0xfc, !PT ;  /* 0x00000c001a287812 */ /* 0x040fe400078efcff */
[C---:B------:R-:W-:Y:S02]  /*0100*/  LOP3.LUT R41, R26.reuse, 0xa00, RZ, 0xfc, !PT ;  /* 0x00000a001a297812 */ /* 0x040fe400078efcff */
[----:B------:R-:W-:Y:S01]  /*0110*/  LOP3.LUT R42, R26, 0x800, RZ, 0xfc, !PT ;  /* 0x000008001a2a7812 */ /* 0x000fe200078efcff */
[----:B------:R-:W-:Y:S05]  /*0120*/  @!P0 BRA `(.L_x_0) ;  /* 0x0000115000008947 */ /* 0x000fea0003800000 */
[----:B------:R-:W-:Y:S01]  /*0130*/  CS2R R20, SRZ ;  /* 0x0000000000147805 */ /* 0x000fe2000001ff00 */
[----:B------:R-:W-:Y:S01]  /*0140*/  CS2R R66, SRZ ;  /* 0x0000000000427805 */ /* 0x000fe2000001ff00 */
[----:B------:R-:W-:Y:S01]  /*0150*/  CS2R R56, SRZ ;  /* 0x0000000000387805 */ /* 0x000fe2000001ff00 */
[----:B------:R-:W-:Y:S01]  /*0160*/  MOV R43, RZ ;  /* 0x000000ff002b7202 */ /* 0x000fe20000000f00 */
[----:B------:R-:W-:Y:S01]  /*0170*/  CS2R R52, SRZ ;  /* 0x0000000000347805 */ /* 0x000fe2000001ff00 */
[----:B------:R-:W-:Y:S01]  /*0180*/  MOV R19, RZ ;  /* 0x000000ff00137202 */ /* 0x000fe20000000f00 */
[----:B------:R-:W-:Y:S01]  /*0190*/  CS2R R74, SRZ ;  /* 0x00000000004a7805 */ /* 0x000fe2000001ff00 */
[----:B------:R-:W-:Y:S01]  /*01a0*/  MOV R22, RZ ;  /* 0x000000ff00167202 */ /* 0x000fe20000000f00 */
[----:B------:R-:W-:Y:S01]  /*01b0*/  CS2R R54, SRZ ;  /* 0x0000000000367805 */ /* 0x000fe2000001ff00 */
        /* <DEDUP_REMOVED lines=24> */
[----:B------:R-:W-:-:S02]  /*0340*/  CS2R R110, SRZ ;  /* 0x00000000006e7805 */ /* 0x000fc4000001ff00 */
.L_x_1:
[-C--:B------:R-:W-:Y:S01]  /*0350*/  IADD3 R15, R42, R67.reuse, RZ ;  /* 0x000000432a0f7210 */ /* 0x080fe20007ffe0ff */
[----:B------:R-:W-:Y:S01]  /*0360*/  CS2R R4, SRZ ;  /* 0x0000000000047805 */ /* 0x000fe2000001ff00 */
[----:B------:R-:W-:Y:S01]  /*0370*/  CS2R R6, SRZ ;  /* 0x0000000000067805 */ /* 0x000fe2000001ff00 */
[----:B------:R-:W-:-:S02]  /*0380*/  IADD3 R3, R41, R67, RZ ;  /* 0x0000004329037210 */ /* 0x000fc40007ffe0ff */
[C---:B------:R-:W-:Y:S01]  /*0390*/  ISETP.GE.AND P1, PT, R15.reuse, c[0x0][0x18c], PT ;  /* 0x000063000f007a0c */ /* 0x040fe20003f26270 */
[----:B------:R-:W-:Y:S01]  /*03a0*/  IMAD.WIDE R14, R15, 0x2, R58 ;  /* 0x000000020f0e7825 */ /* 0x000fe200078e023a */
[----:B------:R-:W-:Y:S01]  /*03b0*/  CS2R R8, SRZ ;  /* 0x0000000000087805 */ /* 0x000fe2000001ff00 */
[----:B------:R-:W-:-:S10]  /*03c0*/  CS2R R10, SRZ ;  /* 0x00000000000a7805 */ /* 0x000fd4000001ff00 */
[----:B------:R0:W2:Y:S01]  /*03d0*/  @!P1 LDG.E.128 R4, [R14.64] ;  /* 0x000000040e049981 */ /* 0x0000a2000c1e1d00 */
[C---:B------:R-:W-:Y:S01]  /*03e0*/  ISETP.GE.AND P1, PT, R3.reuse, c[0x0][0x18c], PT ;  /* 0x0000630003007a0c */ /* 0x040fe20003f26270 */
[----:B------:R-:W-:Y:S01]  /*03f0*/  IMAD.WIDE R2, R3, 0x2, R58 ;  /* 0x0000000203027825 */ /* 0x000fe200078e023a */
[----:B------:R-:W-:Y:S01]  /*0400*/  IADD3 R17, R40, R67, RZ ;  /* 0x0000004328117210 */ /* 0x000fe20007ffe0ff */
[----:B------:R-:W-:-:S10]  /*0410*/  CS2R R12, SRZ ;  /* 0x00000000000c7805 */ /* 0x000fd4000001ff00 */
[----:B------:R1:W3:Y:S01]  /*0420*/  @!P1 LDG.E.128 R8, [R2.64] ;  /* 0x0000000402089981 */ /* 0x0002e2000c1e1d00 */
[C---:B------:R-:W-:Y:S01]  /*0430*/  ISETP.GE.AND P1, PT, R17.reuse, c[0x0][0x18c], PT ;  /* 0x0000630011007a0c */ /* 0x040fe20003f26270 */
[----:B0-----:R-:W-:Y:S01]  /*0440*/  CS2R R14, SRZ ;  /* 0x00000000000e7805 */ /* 0x001fe2000001ff00 */
[----:B------:R-:W-:Y:S01]  /*0450*/  IMAD.WIDE R16, R17, 0x2, R58 ;  /* 0x0000000211107825 */ /* 0x000fe200078e023a */
[----:B------:R-:W-:Y:S01]  /*0460*/  IADD3 R33, R27, R67, RZ ;  /* 0x000000431b217210 */ /* 0x000fe20007ffe0ff */
[----:B------:R-:W-:Y:S01]  /*0470*/  CS2R R28, SRZ ;  /* 0x00000000001c7805 */ /* 0x000fe2000001ff00 */
[----:B------:R-:W-:-:S08]  /*0480*/  CS2R R30, SRZ ;  /* 0x00000000001e7805 */ /* 0x000fd0000001ff00 */
[----:B------:R0:W4:Y:S01]  /*0490*/  @!P1 LDG.E.128 R12, [R16.64] ;  /* 0x00000004100c9981 */ /* 0x000122000c1e1d00 */
[C---:B------:R-:W-:Y:S01]  /*04a0*/  ISETP.GE.AND P1, PT, R33.reuse, c[0x0][0x18c], PT ;  /* 0x0000630021007a0c */ /* 0x040fe20003f26270 */
[----:B-1----:R-:W-:Y:S01]  /*04b0*/  IMAD.WIDE R2, R33, 0x2, R58 ;  /* 0x0000000221027825 */ /* 0x002fe200078e023a */
[----:B------:R-:W-:Y:S01]  /*04c0*/  IADD3 R49, R26, R67, RZ ;  /* 0x000000431a317210 */ /* 0x000fe20007ffe0ff */
[----:B------:R-:W-:Y:S01]  /*04d0*/  CS2R R32, SRZ ;  /* 0x0000000000207805 */ /* 0x000fe2000001ff00 */
[----:B------:R-:W-:-:S09]  /*04e0*/  CS2R R34, SRZ ;  /* 0x0000000000227805 */ /* 0x000fd2000001ff00 */
[----:B------:R1:W5:Y:S01]  /*04f0*/  @!P1 LDG.E.128 R28, [R2.64] ;  /* 0x00000004021c9981 */ /* 0x000362000c1e1d00 */
[C---:B------:R-:W-:Y:S01]  /*0500*/  ISETP.GE.AND P1, PT, R49.reuse, c[0x0][0x18c], PT ;  /* 0x0000630031007a0c */ /* 0x040fe20003f26270 */
[C---:B0-----:R-:W-:Y:S01]  /*0510*/  IMAD.WIDE R16, R49.reuse, 0x2, R58 ;  /* 0x0000000231107825 */ /* 0x041fe200078e023a */
[----:B------:R-:W-:Y:S02]  /*0520*/  IADD3 R37, P2, R26, R67, RZ ;  /* 0x000000431a257210 */ /* 0x000fe40007f5e0ff */
[C---:B------:R-:W-:Y:S02]  /*0530*/  IADD3 R44, R49.reuse, 0x400, RZ ;  /* 0x00000400312c7810 */ /* 0x040fe40007ffe0ff */
[----:B------:R-:W-:Y:S02]  /*0540*/  IADD3 R36, R49, 0x200, RZ ;  /* 0x0000020031247810 */ /* 0x000fe40007ffe0ff */
[----:B-1----:R-:W-:-:S05]  /*0550*/  LEA.HI.X.SX32 R3, R67, RZ, 0x1, P2 ;  /* 0x000000ff43037211 */ /* 0x002fca00010f0eff */
[----:B------:R0:W5:Y:S01]  /*0560*/  @!P1 LDG.E.128 R32, [R16.64] ;  /* 0x0000000410209981 */ /* 0x000162000c1e1d00 */
[C---:B------:R-:W-:Y:S01]  /*0570*/  LEA R2, P1, R37.reuse, R58, 0x1 ;  /* 0x0000003a25027211 */ /* 0x040fe200078208ff */
[----:B------:R-:W-:Y:S01]  /*0580*/  CS2R R38, SRZ ;  /* 0x0000000000267805 */ /* 0x000fe2000001ff00 */
[----:B------:R-:W-:Y:S02]  /*0590*/  ISETP.GE.AND P3, PT, R36, c[0x0][0x18c], PT ;  /* 0x0000630024007a0c */ /* 0x000fe40003f66270 */
[----:B------:R-:W-:Y:S02]  /*05a0*/  LEA.HI.X R3, R37, R59, R3, 0x1, P1 ;  /* 0x0000003b25037211 */ /* 0x000fe400008f0c03 */
[----:B------:R-:W-:Y:S01]  /*05b0*/  ISETP.GE.AND P1, PT, R44, c[0x0][0x18c], PT ;  /* 0x000063002c007a0c */ /* 0x000fe20003f26270 */
[----:B------:R-:W-:Y:S01]  /*05c0*/  CS2R R46, SRZ ;  /* 0x00000000002e7805 */ /* 0x000fe2000001ff00 */
[----:B------:R-:W-:Y:S01]  /*05d0*/  CS2R R44, SRZ ;  /* 0x00000000002c7805 */ /* 0x000fe2000001ff00 */
[----:B------:R-:W-:Y:S01]  /*05e0*/  CS2R R36, SRZ ;  /* 0x0000000000247805 */ /* 0x000fe2000001ff00 */
[----:B------:R-:W-:-:S05]  /*05f0*/  IADD3 R49, R49, 0x600, RZ ;  /* 0x0000060031317810 */ /* 0x000fca0007ffe0ff */
[----:B------:R1:W5:Y:S04]  /*0600*/  @!P3 LDG.E.128 R36, [R2.64+0x400] ;  /* 0x000400040224b981 */ /* 0x000368000c1e1d00 */
[----:B------:R1:W5:Y:S01]  /*0610*/  @!P1 LDG.E.128 R44, [R2.64+0x800] ;  /* 0x00080004022c9981 */ /* 0x000362000c1e1d00 */
[----:B------:R-:W-:Y:S01]  /*0620*/  ISETP.GE.AND P1, PT, R49, c[0x0][0x18c], PT ;  /* 0x0000630031007a0c */ /* 0x000fe20003f26270 */
[----:B------:R-:W-:Y:S01]  /*0630*/  CS2R R50, SRZ ;  /* 0x0000000000327805 */ /* 0x000fe2000001ff00 */
[----:B------:R-:W-:-:S11]  /*0640*/  CS2R R48, SRZ ;  /* 0x0000000000307805 */ /* 0x000fd6000001ff00 */
[----:B------:R1:W5:Y:S01]  /*0650*/  @!P1 LDG.E.128 R48, [R2.64+0xc00] ;  /* 0x000c000402309981 */ /* 0x000362000c1e1d00 */
[----:B------:R-:W-:-:S04]  /*0660*/  IADD3 R67, R67, 0x1000, RZ ;  /* 0x0000100043437810 */ /* 0x000fc80007ffe0ff */
[----:B------:R-:W-:Y:S01]  /*0670*/  ISETP.GE.AND P1, PT, R67, c[0x0][0x18c], PT ;  /* 0x0000630043007a0c */ /* 0x000fe20003f26270 */
[--C-:B--2---:R-:W-:Y:S02]  /*0680*/  HADD2.F32 R115, -RZ, R5.reuse.H1_H1 ;  /* 0x30000005ff737230 */ /* 0x104fe40000004100 */
[----:B0-----:R-:W-:Y:S02]  /*0690*/  HADD2.F32 R16, -RZ, R5.H0_H0 ;  /* 0x20000005ff107230 */ /* 0x001fe40000004100 */
[--C-:B------:R-:W-:Y:S01]  /*06a0*/  HADD2.F32 R117, -RZ, R4.reuse.H1_H1 ;  /* 0x30000004ff757230 */ /* 0x100fe20000004100 */
[----:B------:R-:W-:Y:S01]  /*06b0*/  FADD R84, R115, R84 ;  /* 0x0000005473547221 */ /* 0x000fe20000000000 */
[----:B------:R-:W-:Y:S01]  /*06c0*/  HADD2.F32 R114, -RZ, R4.H0_H0 ;  /* 0x20000004ff727230 */ /* 0x000fe20000004100 */
[----:B------:R-:W-:Y:S01]  /*06d0*/  FADD R83, R16, R83 ;  /* 0x0000005310537221 */ /* 0x000fe20000000000 */
[--C-:B------:R-:W-:Y:S01]  /*06e0*/  HADD2.F32 R5, -RZ, R7.reuse.H1_H1 ;  /* 0x30000007ff057230 */ /* 0x100fe20000004100 */
[----:B------:R-:W-:Y:S01]  /*06f0*/  FADD R82, R117, R82 ;  /* 0x0000005275527221 */ /* 0x000fe20000000000 */
[----:B------:R-:W-:Y:S01]  /*0700*/  HADD2.F32 R4, -RZ, R7.H0_H0 ;  /* 0x20000007ff047230 */ /* 0x000fe20000004100 */
[----:B------:R-:W-:Y:S01]  /*0710*/  FADD R57, R114, R57 ;  /* 0x0000003972397221 */ /* 0x000fe20000000000 */
[----:B------:R-:W-:Y:S01]  /*0720*/  HADD2.F32 R17, -RZ, R6.H1_H1 ;  /* 0x30000006ff117230 */ /* 0x000fe20000004100 */
[----:B------:R-:W-:Y:S01]  /*0730*/  FADD R88, R5, R88 ;  /* 0x0000005805587221 */ /* 0x000fe20000000000 */
[----:B---3--:R-:W-:Y:S01]  /*0740*/  HADD2.F32 R5, -RZ, R10.H1_H1 ;  /* 0x3000000aff057230 */ /* 0x008fe20000004100 */
[----:B------:R-:W-:Y:S01]  /*0750*/  FADD R87, R4, R87 ;  /* 0x0000005704577221 */ /* 0x000fe20000000000 */
[--C-:B------:R-:W-:Y:S01]  /*0760*/  HADD2.F32 R7, -RZ, R9.reuse.H1_H1 ;  /* 0x30000009ff077230 */ /* 0x100fe20000004100 */
[----:B------:R-:W-:Y:S01]  /*0770*/  FADD R86, R17, R86 ;  /* 0x0000005611567221 */ /* 0x000fe20000000000 */
[----:B------:R-:W-:Y:S01]  /*0780*/  HADD2.F32 R4, -RZ, R9.H0_H0 ;  /* 0x20000009ff047230 */ /* 0x000fe20000004100 */
[----:B------:R-:W-:Y:S01]  /*0790*/  FADD R94, R5, R94 ;  /* 0x0000005e055e7221 */ /* 0x000fe20000000000 */
[--C-:B-1----:R-:W-:Y:S01]  /*07a0*/  HADD2.F32 R3, -RZ, R11.reuse.H1_H1 ;  /* 0x3000000bff037230 */ /* 0x102fe20000004100 */
[----:B------:R-:W-:Y:S01]  /*07b0*/  FADD R92, R7, R92 ;  /* 0x0000005c075c7221 */ /* 0x000fe20000000000 */
[----:B------:R-:W-:Y:S01]  /*07c0*/  HADD2.F32 R2, -RZ, R11.H0_H0 ;  /* 0x2000000bff027230 */ /* 0x000fe20000004100 */
[----:B------:R-:W-:Y:S01]  /*07d0*/  FADD R91, R4, R91 ;  /* 0x0000005b045b7221 */ /* 0x000fe20000000000 */
[----:B------:R-:W-:Y:S01]  /*07e0*/  HADD2.F32 R6, -RZ, R6.H0_H0 ;  /* 0x20000006ff067230 */ /* 0x000fe20000004100 */
[----:B------:R-:W-:Y:S01]  /*07f0*/  FADD R96, R3, R96 ;  /* 0x0000006003607221 */ /* 0x000fe20000000000 */
[----:B------:R-:W-:Y:S01]  /*0800*/  HADD2.F32 R10, -RZ, R10.H0_H0 ;  /* 0x2000000aff0a7230 */ /* 0x000fe20000004100 */
[----:B------:R-:W-:Y:S01]  /*0810*/  FADD R95, R2, R95 ;  /* 0x0000005f025f7221 */ /* 0x000fe20000000000 */
[----:B----4-:R-:W-:Y:S01]  /*0820*/  HADD2.F32 R5, -RZ, R14.H1_H1 ;  /* 0x3000000eff057230 */ /* 0x010fe20000004100 */
[----:B------:R-:W-:Y:S01]  /*0830*/  FADD R85, R6, R85 ;  /* 0x0000005506557221 */ /* 0x000fe20000000000 */
        /* <DEDUP_REMOVED lines=10> */
[----:B------:R-:W-:Y:S01]  /*08e0*/  HADD2.F32 R17, -RZ, R8.H1_H1 ;  /* 0x30000008ff117230 */ /* 0x000fe20000004100 */
[----:B------:R-:W-:Y:S01]  /*08f0*/  FADD R103, R2, R103 ;  /* 0x0000006702677221 */ /* 0x000fe20000000000 */
[----:B-----5:R-:W-:Y:S01]  /*0900*/  HADD2.F32 R5, -RZ, R30.H1_H1 ;  /* 0x3000001eff057230 */ /* 0x020fe20000004100 */
        /* <DEDUP_REMOVED lines=11> */
[----:B------:R-:W-:Y:S01]  /*09c0*/  HADD2.F32 R115, -RZ, R8.H0_H0 ;  /* 0x20000008ff737230 */ /* 0x000fe20000004100 */
[----:B------:R-:W-:Y:S01]  /*09d0*/  FADD R111, R2, R111 ;  /* 0x0000006f026f7221 */ /* 0x000fe20000000000 */
[--C-:B------:R-:W-:Y:S01]  /*09e0*/  HADD2.F32 R5, -RZ, R32.reuse.H1_H1 ;  /* 0x30000020ff057230 */ /* 0x100fe20000004100 */
[----:B------:R-:W-:Y:S01]  /*09f0*/  FADD R106, R9, R106 ;  /* 0x0000006a096a7221 */ /* 0x000fe20000000000 */
[----:B------:R-:W-:Y:S01]  /*0a00*/  HADD2.F32 R3, -RZ, R35.H1_H1 ;  /* 0x30000023ff037230 */ /* 0x000fe20000004100 */
[----:B------:R-:W-:Y:S01]  /*0a10*/  FADD R52, R115, R52 ;  /* 0x0000003473347221 */ /* 0x000fe20000000000 */
[----:B------:R-:W-:Y:S01]  /*0a20*/  HADD2.F32 R2, -RZ, R32.H0_H0 ;  /* 0x20000020ff027230 */ /* 0x000fe20000004100 */
[----:B------:R-:W-:Y:S01]  /*0a30*/  FADD R56, R5, R56 ;  /* 0x0000003805387221 */ /* 0x000fe20000000000 */
[----:B------:R-:W-:Y:S01]  /*0a40*/  HADD2.F32 R4, -RZ, R33.H0_H0 ;  /* 0x20000021ff047230 */ /* 0x000fe20000004100 */
[----:B------:R-:W-:Y:S01]  /*0a50*/  FADD R54, R3, R54 ;  /* 0x0000003603367221 */ /* 0x000fe20000000000 */
[----:B------:R-:W-:Y:S01]  /*0a60*/  HADD2.F32 R7, -RZ, R34.H1_H1 ;  /* 0x30000022ff077230 */ /* 0x000fe20000004100 */
[----:B------:R-:W-:Y:S01]  /*0a70*/  FADD R21, R2, R21 ;  /* 0x0000001502157221 */ /* 0x000fe20000000000 */
[----:B------:R-:W-:Y:S01]  /*0a80*/  HADD2.F32 R12, -RZ, R12.H0_H0 ;  /* 0x2000000cff0c7230 */ /* 0x000fe20000004100 */
[----:B------:R-:W-:Y:S01]  /*0a90*/  FADD R43, R4, R43 ;  /* 0x0000002b042b7221 */ /* 0x000fe20000000000 */
[----:B------:R-:W-:Y:S01]  /*0aa0*/  HADD2.F32 R14, -RZ, R14.H0_H0 ;  /* 0x2000000eff0e7230 */ /* 0x000fe20000004100 */
[----:B------:R-:W-:Y:S01]  /*0ab0*/  FADD R22, R7, R22 ;  /* 0x0000001607167221 */ /* 0x000fe20000000000 */
[----:B------:R-:W-:Y:S01]  /*0ac0*/  HADD2.F32 R28, -RZ, R28.H0_H0 ;  /* 0x2000001cff1c7230 */ /* 0x000fe20000004100 */
[----:B------:R-:W-:Y:S01]  /*0ad0*/  FADD R105, R12, R105 ;  /* 0x000000690c697221 */ /* 0x000fe20000000000 */
[----:B------:R-:W-:Y:S01]  /*0ae0*/  HADD2.F32 R5, -RZ, R38.H1_H1 ;  /* 0x30000026ff057230 */ /* 0x000fe20000004100 */
[----:B------:R-:W-:Y:S01]  /*0af0*/  FADD R101, R14, R101 ;  /* 0x000000650e657221 */ /* 0x000fe20000000000 */
[----:B------:R-:W-:Y:S01]  /*0b00*/  HADD2.F32 R3, -RZ, R39.H1_H1 ;  /* 0x30000027ff037230 */ /* 0x000fe20000004100 */
        /* <DEDUP_REMOVED lines=41> */
[--C-:B------:R-:W-:Y:S01]  /*0da0*/  HADD2.F32 R3, -RZ, R51.reuse.H1_H1 ;  /* 0x30000033ff037230 */ /* 0x100fe20000004100 */
        /* <DEDUP_REMOVED lines=10> */
[----:B------:R-:W-:-:S02]  /*0e50*/  FADD R76, R7, R76 ;  /* 0x0000004c074c7221 */ /* 0x000fc40000000000 */
[----:B------:R-:W-:Y:S02]  /*0e60*/  FADD R79, R4, R79 ;  /* 0x0000004f044f7221 */ /* 0x000fe40000000000 */
[----:B------:R-:W-:Y:S01]  /*0e70*/  FADD R77, R48, R77 ;  /* 0x0000004d304d7221 */ /* 0x000fe20000000000 */
[----:B------:R-:W-:Y:S05]  /*0e80*/  @!P1 BRA `(.L_x_1) ;  /* 0xfffff4c000009947 */ /* 0x000fea000383ffff */
[----:B------:R-:W-:-:S04]  /*0e90*/  FADD R56, R21, R56 ;  /* 0x0000003815387221 */ /* 0x000fc80000000000 */
        /* <DEDUP_REMOVED lines=61> */
[----:B------:R-:W-:-:S05]  /*1270*/  FADD R112, R112, R111 ;  /* 0x0000006f70707221 */ /* 0x000fca0000000000 */
.L_x_0:
[----:B------:R-:W0:Y:S01]  /*1280*/  SHFL.BFLY PT, R3, R112, 0x10, 0x1f ;  /* 0x0e001f0070037f89 */ /* 0x000e2200000e0000 */
[C---:B------:R-:W-:Y:S01]  /*1290*/  LOP3.LUT P1, RZ, R23.reuse, 0x1f, RZ, 0xc0, !PT ;  /* 0x0000001f17ff7812 */ /* 0x040fe2000782c0ff */
[----:B------:R-:W1:Y:S01]  /*12a0*/  I2F R44, c[0x0][0x18c] ;  /* 0x00006300002c7b06 */ /* 0x000e620000201400 */
[----:B------:R-:W-:Y:S01]  /*12b0*/  SHF.L.U32 R43, R0, 0x2, RZ ;  /* 0x00000002002b7819 */ /* 0x000fe200000006ff */
[----:B------:R-:W-:Y:S01]  /*12c0*/  CS2R R10, SRZ ;  /* 0x00000000000a7805 */ /* 0x000fe2000001ff00 */
[----:B------:R-:W-:Y:S01]  /*12d0*/  ISETP.GE.U32.AND P2, PT, R23, 0x2, PT ;  /* 0x000000021700780c */ /* 0x000fe20003f46070 */
[----:B------:R-:W-:Y:S01]  /*12e0*/  CS2R R50, SRZ ;  /* 0x0000000000327805 */ /* 0x000fe2000001ff00 */
[----:B------:R-:W-:Y:S01]  /*12f0*/  LOP3.LUT R43, R43, 0x4, RZ, 0xe2, !PT ;  /* 0x000000042b2b7812 */ /* 0x000fe200078ee2ff */
[----:B------:R-:W-:Y:S01]  /*1300*/  CS2R R52, SRZ ;  /* 0x0000000000347805 */ /* 0x000fe2000001ff00 */
[----:B------:R-:W-:Y:S01]  /*1310*/  ISETP.NE.AND P3, PT, R23, RZ, PT ;  /* 0x000000ff1700720c */ /* 0x000fe20003f65270 */
[----:B------:R-:W-:Y:S01]  /*1320*/  CS2R R54, SRZ ;  /* 0x0000000000367805 */ /* 0x000fe2000001ff00 */
[----:B------:R-:W-:Y:S01]  /*1330*/  CS2R R66, SRZ ;  /* 0x0000000000427805 */ /* 0x000fe2000001ff00 */
[----:B------:R-:W-:Y:S01]  /*1340*/  MOV R19, RZ ;  /* 0x000000ff00137202 */ /* 0x000fe20000000f00 */
[----:B------:R-:W-:Y:S01]  /*1350*/  CS2R R68, SRZ ;  /* 0x0000000000447805 */ /* 0x000fe2000001ff00 */
[----:B------:R-:W-:Y:S01]  /*1360*/  CS2R R70, SRZ ;  /* 0x0000000000467805 */ /* 0x000fe2000001ff00 */
[----:B------:R-:W-:Y:S01]  /*1370*/  CS2R R88, SRZ ;  /* 0x0000000000587805 */ /* 0x000fe2000001ff00 */
[----:B------:R-:W-:Y:S01]  /*1380*/  MOV R22, RZ ;  /* 0x000000ff00167202 */ /* 0x000fe20000000f00 */
[----:B------:R-:W-:Y:S01]  /*1390*/  CS2R R14, SRZ ;  /* 0x00000000000e7805 */ /* 0x000fe2000001ff00 */
[C---:B-1----:R-:W-:Y:S01]  /*13a0*/  FSETP.GEU.AND P5, PT, |R44|.reuse, 1.175494350822287508e-38, PT ;  /* 0x008000002c00780b */ /* 0x042fe20003fae200 */
[----:B------:R-:W-:Y:S01]  /*13b0*/  CS2R R82, SRZ ;  /* 0x0000000000527805 */ /* 0x000fe2000001ff00 */
[----:B------:R-:W-:Y:S01]  /*13c0*/  FSETP.GT.AND P4, PT, |R44|, 8.50705917302346158658e+37, PT ;  /* 0x7e8000002c00780b */ /* 0x000fe20003f84200 */
[----:B------:R-:W-:Y:S01]  /*13d0*/  CS2R R84, SRZ ;  /* 0x0000000000547805 */ /* 0x000fe2000001ff00 */
[----:B------:R-:W-:Y:S01]  /*13e0*/  MOV R90, RZ ;  /* 0x000000ff005a7202 */ /* 0x000fe20000000f00 */
[----:B------:R-:W-:Y:S01]  /*13f0*/  CS2R R76, SRZ ;  /* 0x00000000004c7805 */ /* 0x000fe2000001ff00 */
[----:B0-----:R-:W-:Y:S01]  /*1400*/  FADD R3, R3, R112 ;  /* 0x0000007003037221 */ /* 0x001fe20000000000 */
[----:B------:R-:W-:Y:S01]  /*1410*/  CS2R R20, SRZ ;  /* 0x0000000000147805 */ /* 0x000fe2000001ff00 */
[----:B------:R-:W-:Y:S01]  /*1420*/  CS2R R12, SRZ ;  /* 0x00000000000c7805 */ /* 0x000fe2000001ff00 */
[----:B------:R-:W-:Y:S01]  /*1430*/  CS2R R56, SRZ ;  /* 0x0000000000387805 */ /* 0x000fe2000001ff00 */
[----:B------:R-:W-:Y:S01]  /*1440*/  CS2R R60, SRZ ;  /* 0x00000000003c7805 */ /* 0x000fe2000001ff00 */
[----:B------:R-:W0:Y:S01]  /*1450*/  SHFL.BFLY PT, R2, R3, 0x8, 0x1f ;  /* 0x0d001f0003027f89 */ /* 0x000e2200000e0000 */
[----:B------:R-:W-:Y:S01]  /*1460*/  CS2R R62, SRZ ;  /* 0x00000000003e7805 */ /* 0x000fe2000001ff00 */
[----:B------:R-:W-:Y:S01]  /*1470*/  CS2R R64, SRZ ;  /* 0x0000000000407805 */ /* 0x000fe2000001ff00 */
[----:B------:R-:W-:Y:S01]  /*1480*/  CS2R R16, SRZ ;  /* 0x0000000000107805 */ /* 0x000fe2000001ff00 */
[----:B------:R-:W-:Y:S01]  /*1490*/  CS2R R8, SRZ ;  /* 0x0000000000087805 */ /* 0x000fe2000001ff00 */
[----:B------:R-:W-:Y:S01]  /*14a0*/  CS2R R46, SRZ ;  /* 0x00000000002e7805 */ /* 0x000fe2000001ff00 */
[----:B------:R-:W-:Y:S01]  /*14b0*/  CS2R R48, SRZ ;  /* 0x0000000000307805 */ /* 0x000fe2000001ff00 */
[----:B------:R-:W-:Y:S01]  /*14c0*/  MOV R86, RZ ;  /* 0x000000ff00567202 */ /* 0x000fe20000000f00 */
[----:B------:R-:W-:Y:S01]  /*14d0*/  CS2R R72, SRZ ;  /* 0x0000000000487805 */ /* 0x000fe2000001ff00 */
[----:B------:R-:W-:Y:S01]  /*14e0*/  CS2R R74, SRZ ;  /* 0x00000000004a7805 */ /* 0x000fe2000001ff00 */
[----:B------:R-:W-:Y:S01]  /*14f0*/  CS2R R78, SRZ ;  /* 0x00000000004e7805 */ /* 0x000fe2000001ff00 */
[----:B------:R-:W-:Y:S01]  /*1500*/  CS2R R80, SRZ ;  /* 0x0000000000507805 */ /* 0x000fe2000001ff00 */
[----:B0-----:R-:W-:-:S05]  /*1510*/  FADD R2, R3, R2 ;  /* 0x0000000203027221 */ /* 0x001fca0000000000 */
[----:B------:R-:W0:Y:S02]  /*1520*/  SHFL.BFLY PT, R5, R2, 0x4, 0x1f ;  /* 0x0c801f0002057f89 */ /* 0x000e2400000e0000 */
[----:B0-----:R-:W-:-:S05]  /*1530*/  FADD R5, R2, R5 ;  /* 0x0000000502057221 */ /* 0x001fca0000000000 */
[----:B------:R-:W0:Y:S02]  /*1540*/  SHFL.BFLY PT, R4, R5, 0x2, 0x1f ;  /* 0x0c401f0005047f89 */ /* 0x000e2400000e0000 */
[----:B0-----:R-:W-:-:S05]  /*1550*/  FADD R4, R5, R4 ;  /* 0x0000000405047221 */ /* 0x001fca0000000000 */
[----:B------:R-:W0:Y:S02]  /*1560*/  SHFL.BFLY PT, R7, R4, 0x1, 0x1f ;  /* 0x0c201f0004077f89 */ /* 0x000e2400000e0000 */
[----:B0-----:R-:W-:Y:S02]  /*1570*/  FADD R6, R4, R7 ;  /* 0x0000000704067221 */ /* 0x001fe40000000000 */
[----:B------:R-:W-:-:S03]  /*1580*/  CS2R R4, SRZ ;  /* 0x0000000000047805 */ /* 0x000fc6000001ff00 */
[----:B------:R0:W-:Y:S04]  /*1590*/  @!P1 STS [R43], R6 ;  /* 0x000000062b009388 */ /* 0x0001e80000000800 */
[----:B------:R-:W-:Y:S01]  /*15a0*/  BAR.SYNC.DEFER_BLOCKING 0x0 ;  /* 0x0000000000007b1d */ /* 0x000fe20000010000 */
[----:B0-----:R-:W-:-:S05]  /*15b0*/  CS2R R6, SRZ ;  /* 0x0000000000067805 */ /* 0x001fca000001ff00 */
[----:B------:R-:W0:Y:S04]  /*15c0*/  @!P2 LDS R0, [R23.X4] ;  /* 0x000000001700a984 */ /* 0x000e280000004800 */
[----:B0-----:R-:W0:Y:S02]  /*15d0*/  SHFL.BFLY PT, R3, R0, 0x1, 0x1f ;  /* 0x0c201f0000037f89 */ /* 0x001e2400000e0000 */
[----:B0-----:R-:W-:Y:S02]  /*15e0*/  FADD R2, R0, R3 ;  /* 0x0000000300027221 */ /* 0x001fe40000000000 */
[----:B------:R-:W-:-:S03]  /*15f0*/  FMUL R3, R44, 0.25 ;  /* 0x3e8000002c037820 */ /* 0x000fc60000400000 */
[----:B------:R0:W-:Y:S02]  /*1600*/  @!P3 STS [R23.X4], R2 ;  /* 0x000000021700b388 */ /* 0x0001e40000004800 */
[----:B------:R-:W-:Y:S02]  /*1610*/  FSEL R3, R3, R44, P4 ;  /* 0x0000002c03037208 */ /* 0x000fe40002000000 */
[----:B------:R-:W-:Y:S03]  /*1620*/  BAR.SYNC.DEFER_BLOCKING 0x0 ;  /* 0x0000000000007b1d */ /* 0x000fe60000010000 */
[----:B------:R-:W-:-:S04]  /*1630*/  @!P5 FMUL R3, R3, 16777216 ;  /* 0x4b8000000303d820 */ /* 0x000fc80000400000 */
[----:B------:R0:W1:Y:S02]  /*1640*/  MUFU.RCP R0, R3 ;  /* 0x0000000300007308 */ /* 0x0000640000001000 */
[----:B0-----:R-:W-:Y:S01]  /*1650*/  CS2R R2, SRZ ;  /* 0x0000000000027805 */ /* 0x001fe2000001ff00 */
[----:B------:R-:W0:Y:S02]  /*1660*/  LDS R45, [RZ] ;  /* 0x00000000ff2d7984 */ /* 0x000e240000000800 */
[----:B0-----:R-:W-:-:S04]  /*1670*/  @P4 FMUL R45, R45, 0.25 ;  /* 0x3e8000002d2d4820 */ /* 0x001fc80000400000 */
[----:B------:R-:W-:-:S04]  /*1680*/  @!P5 FMUL R45, R45, 16777216 ;  /* 0x4b8000002d2dd820 */ /* 0x000fc80000400000 */
[----:B-1----:R-:W-:Y:S01]  /*1690*/  FMUL R45, R0, R45 ;  /* 0x0000002d002d7220 */ /* 0x002fe20000400000 */
[----:B------:R-:W-:Y:S01]  /*16a0*/  MOV R0, RZ ;  /* 0x000000ff00007202 */ /* 0x000fe20000000f00 */
[----:B------:R-:W-:Y:S05]  /*16b0*/  @!P0 BRA `(.L_x_2) ;  /* 0x0000156000008947 */ /* 0x000fea0003800000 */
[----:B------:R-:W-:Y:S01]  /*16c0*/  HFMA2.MMA R22, -RZ, RZ, 0, 0 ;  /* 0x00000000ff167435 */ /* 0x000fe200000001ff */
[----:B------:R-:W-:Y:S01]  /*16d0*/  CS2R R18, SRZ ;  /* 0x0000000000127805 */ /* 0x000fe2000001ff00 */
[----:B------:R-:W-:Y:S01]  /*16e0*/  HFMA2.MMA R0, -RZ, RZ, 0, 0 ;  /* 0x00000000ff007435 */ /* 0x000fe200000001ff */
        /* <DEDUP_REMOVED lines=31> */
.L_x_3:
[----:B------:R-:W-:Y:S01]  /*18e0*/  LOP3.LUT R37, R87, R26, RZ, 0xfc, !PT ;  /* 0x0000001a57257212 */ /* 0x000fe200078efcff */
[----:B------:R-:W-:Y:S01]  /*18f0*/  CS2R R32, SRZ ;  /* 0x0000000000207805 */ /* 0x000fe2000001ff00 */
[----:B------:R-:W-:-:S02]  /*1900*/  CS2R R34, SRZ ;  /* 0x0000000000227805 */ /* 0x000fc4000001ff00 */
[C---:B------:R-:W-:Y:S01]  /*1910*/  ISETP.GE.AND P6, PT, R37.reuse, c[0x0][0x18c], PT ;  /* 0x0000630025007a0c */ /* 0x040fe20003fc6270 */
[----:B------:R-:W-:-:S12]  /*1920*/  IMAD.WIDE R36, R37, 0x2, R58 ;  /* 0x0000000225247825 */ /* 0x000fd800078e023a */
[----:B------:R0:W2:Y:S01]  /*1930*/  @!P6 LDG.E.128 R32, [R36.64] ;  /* 0x000000042420e981 */ /* 0x0000a2000c1e1d00 */
[----:B------:R-:W-:Y:S01]  /*1940*/  LOP3.LUT R95, R87, 0x200, R26, 0xfe, !PT ;  /* 0x00000200575f7812 */ /* 0x000fe200078efe1a */
[----:B------:R-:W-:Y:S01]  /*1950*/  CS2R R28, SRZ ;  /* 0x00000000001c7805 */ /* 0x000fe2000001ff00 */
[----:B------:R-:W-:Y:S02]  /*1960*/  CS2R R30, SRZ ;  /* 0x00000000001e7805 */ /* 0x000fe4000001ff00 */
[C---:B------:R-:W-:Y:S01]  /*1970*/  ISETP.GE.AND P5, PT, R95.reuse, c[0x0][0x18c], PT ;  /* 0x000063005f007a0c */ /* 0x040fe20003fa6270 */
[----:B------:R-:W-:-:S12]  /*1980*/  IMAD.WIDE R94, R95, 0x2, R58 ;  /* 0x000000025f5e7825 */ /* 0x000fd800078e023a */
[----:B------:R1:W3:Y:S01]  /*1990*/  @!P5 LDG.E.128 R28, [R94.64] ;  /* 0x000000045e1cd981 */ /* 0x0002e2000c1e1d00 */
[----:B------:R-:W-:Y:S01]  /*19a0*/  LOP3.LUT R93, R87, 0x400, R26, 0xfe, !PT ;  /* 0x00000400575d7812 */ /* 0x000fe200078efe1a */
[----:B0-----:R-:W-:Y:S01]  /*19b0*/  CS2R R36, SRZ ;  /* 0x0000000000247805 */ /* 0x001fe2000001ff00 */
[----:B------:R-:W-:Y:S02]  /*19c0*/  CS2R R38, SRZ ;  /* 0x0000000000267805 */ /* 0x000fe4000001ff00 */
[C---:B------:R-:W-:Y:S01]  /*19d0*/  ISETP.GE.AND P4, PT, R93.reuse, c[0x0][0x18c], PT ;  /* 0x000063005d007a0c */ /* 0x040fe20003f86270 */
[----:B------:R-:W-:Y:S01]  /*19e0*/  IMAD.WIDE R92, R93, 0x2, R58 ;  /* 0x000000025d5c7825 */ /* 0x000fe200078e023a */
[----:B-1----:R-:W-:-:S11]  /*19f0*/  LOP3.LUT R95, R87, 0x600, R26, 0xfe, !PT ;  /* 0x00000600575f7812 */ /* 0x002fd600078efe1a */
[----:B------:R0:W4:Y:S01]  /*1a00*/  @!P4 LDG.E.128 R36, [R92.64] ;  /* 0x000000045c24c981 */ /* 0x000122000c1e1d00 */
[----:B------:R-:W-:Y:S01]  /*1a10*/  LOP3.LUT R105, R87, 0x800, R26, 0xfe, !PT ;  /* 0x0000080057697812 */ /* 0x000fe200078efe1a */
[--C-:B--2---:R-:W-:Y:S02]  /*1a20*/  HADD2.F32 R98, -RZ, R33.reuse.H1_H1 ;  /* 0x30000021ff627230 */ /* 0x104fe40000004100 */
[--C-:B------:R-:W-:Y:S02]  /*1a30*/  HADD2.F32 R94, -RZ, R34.reuse.H1_H1 ;  /* 0x30000022ff5e7230 */ /* 0x100fe40000004100 */
[----:B------:R-:W-:Y:S01]  /*1a40*/  HADD2.F32 R96, -RZ, R34.H0_H0 ;  /* 0x20000022ff607230 */ /* 0x000fe20000004100 */
[C---:B------:R-:W-:Y:S01]  /*1a50*/  FADD R116, -R45.reuse, R98 ;  /* 0x000000622d747221 */ /* 0x040fe20000000100 */
[--C-:B------:R-:W-:Y:S01]  /*1a60*/  HADD2.F32 R102, -RZ, R32.reuse.H1_H1 ;  /* 0x30000020ff667230 */ /* 0x100fe20000004100 */
[C---:B0-----:R-:W-:Y:S01]  /*1a70*/  FADD R92, -R45.reuse, R94 ;  /* 0x0000005e2d5c7221 */ /* 0x041fe20000000100 */
[----:B------:R-:W-:Y:S01]  /*1a80*/  HADD2.F32 R104, -RZ, R32.H0_H0 ;  /* 0x20000020ff687230 */ /* 0x000fe20000004100 */
[C---:B------:R-:W-:Y:S01]  /*1a90*/  FADD R96, -R45.reuse, R96 ;  /* 0x000000602d607221 */ /* 0x040fe20000000100 */
[----:B------:R-:W-:Y:S01]  /*1aa0*/  HADD2.F32 R100, -RZ, R33.H0_H0 ;  /* 0x20000021ff647230 */ /* 0x000fe20000004100 */
[C---:B------:R-:W-:Y:S01]  /*1ab0*/  FADD R98, -R45.reuse, R102 ;  /* 0x000000662d627221 */ /* 0x040fe20000000100 */
[--C-:B------:R-:W-:Y:S01]  /*1ac0*/  HADD2.F32 R32, -RZ, R35.reuse.H1_H1 ;  /* 0x30000023ff207230 */ /* 0x100fe20000004100 */
[C---:B------:R-:W-:Y:S01]  /*1ad0*/  FADD R91, -R45.reuse, R104 ;  /* 0x000000682d5b7221 */ /* 0x040fe20000000100 */
[----:B------:R-:W-:Y:S01]  /*1ae0*/  HADD2.F32 R34, -RZ, R35.H0_H0 ;  /* 0x20000023ff227230 */ /* 0x000fe20000004100 */
[C---:B------:R-:W-:Y:S01]  /*1af0*/  FADD R100, -R45.reuse, R100 ;  /* 0x000000642d647221 */ /* 0x040fe20000000100 */
[----:B------:R-:W-:Y:S01]  /*1b00*/  FSEL R116, R116, RZ, !P6 ;  /* 0x000000ff74747208 */ /* 0x000fe20007000000 */
[C---:B------:R-:W-:Y:S01]  /*1b10*/  FADD R32, -R45.reuse, R32 ;  /* 0x000000202d207221 */ /* 0x040fe20000000100 */
[----:B------:R-:W-:Y:S01]  /*1b20*/  FSEL R103, R96, RZ, !P6 ;  /* 0x000000ff60677208 */ /* 0x000fe20007000000 */
[----:B------:R-:W-:Y:S01]  /*1b30*/  FADD R34, -R45, R34 ;  /* 0x000000222d227221 */ /* 0x000fe20000000100 */
[----:B------:R-:W-:-:S02]  /*1b40*/  FSEL R113, R100, RZ, !P6 ;  /* 0x000000ff64717208 */ /* 0x000fc40007000000 */
[----:B------:R-:W-:Y:S02]  /*1b50*/  FSEL R92, R92, RZ, !P6 ;  /* 0x000000ff5c5c7208 */ /* 0x000fe40007000000 */
[----:B------:R-:W-:Y:S02]  /*1b60*/  FSEL R98, R98, RZ, !P6 ;  /* 0x000000ff62627208 */ /* 0x000fe40007000000 */
[----:B------:R-:W-:Y:S02]  /*1b70*/  FSEL R102, R32, RZ, !P6 ;  /* 0x000000ff20667208 */ /* 0x000fe40007000000 */
[----:B------:R-:W-:Y:S01]  /*1b80*/  FSEL R97, R34, RZ, !P6 ;  /* 0x000000ff22617208 */ /* 0x000fe20007000000 */
[----:B------:R-:W-:Y:S01]  /*1b90*/  CS2R R32, SRZ ;  /* 0x0000000000207805 */ /* 0x000fe2000001ff00 */
[----:B------:R-:W-:Y:S01]  /*1ba0*/  FSEL R91, R91, RZ, !P6 ;  /* 0x000000ff5b5b7208 */ /* 0x000fe20007000000 */
[----:B------:R-:W-:Y:S01]  /*1bb0*/  CS2R R34, SRZ ;  /* 0x0000000000227805 */ /* 0x000fe2000001ff00 */
[C---:B------:R-:W-:Y:S01]  /*1bc0*/  ISETP.GE.AND P6, PT, R95.reuse, c[0x0][0x18c], PT ;  /* 0x000063005f007a0c */ /* 0x040fe20003fc6270 */
[----:B------:R-:W-:Y:S01]  /*1bd0*/  IMAD.WIDE R94, R95, 0x2, R58 ;  /* 0x000000025f5e7825 */ /* 0x000fe200078e023a */
[----:B---3--:R-:W-:-:S02]  /*1be0*/  HADD2.F32 R96, -RZ, R30.H1_H1 ;  /* 0x3000001eff607230 */ /* 0x008fc40000004100 */
[----:B------:R-:W-:Y:S02]  /*1bf0*/  HADD2.F32 R100, -RZ, R30.H0_H0 ;  /* 0x2000001eff647230 */ /* 0x000fe40000004100 */
[--C-:B------:R-:W-:Y:S02]  /*1c00*/  HADD2.F32 R108, -RZ, R28.reuse.H1_H1 ;  /* 0x3000001cff6c7230 */ /* 0x100fe40000004100 */
[----:B------:R-:W-:-:S05]  /*1c10*/  HADD2.F32 R110, -RZ, R28.H0_H0 ;  /* 0x2000001cff6e7230 */ /* 0x000fca0000004100 */
[----:B------:R0:W2:Y:S01]  /*1c20*/  @!P6 LDG.E.128 R32, [R94.64] ;  /* 0x000000045e20e981 */ /* 0x0000a2000c1e1d00 */
[--C-:B------:R-:W-:Y:S01]  /*1c30*/  HADD2.F32 R104, -RZ, R29.reuse.H1_H1 ;  /* 0x3000001dff687230 */ /* 0x100fe20000004100 */
[C---:B------:R-:W-:Y:S01]  /*1c40*/  FADD R99, -R45.reuse, R100 ;  /* 0x000000642d637221 */ /* 0x040fe20000000100 */
[----:B------:R-:W-:Y:S01]  /*1c50*/  HADD2.F32 R106, -RZ, R29.H0_H0 ;  /* 0x2000001dff6a7230 */ /* 0x000fe20000004100 */
[C---:B------:R-:W-:Y:S01]  /*1c60*/  FADD R93, -R45.reuse, R110 ;  /* 0x0000006e2d5d7221 */ /* 0x040fe20000000100 */
[--C-:B------:R-:W-:Y:S01]  /*1c70*/  HADD2.F32 R28, -RZ, R31.reuse.H1_H1 ;  /* 0x3000001fff1c7230 */ /* 0x100fe20000004100 */
[C---:B------:R-:W-:Y:S01]  /*1c80*/  FADD R104, -R45.reuse, R104 ;  /* 0x000000682d687221 */ /* 0x040fe20000000100 */
[----:B------:R-:W-:Y:S01]  /*1c90*/  HADD2.F32 R30, -RZ, R31.H0_H0 ;  /* 0x2000001fff1e7230 */ /* 0x000fe20000004100 */
[----:B------:R-:W-:Y:S01]  /*1ca0*/  FADD R106, -R45, R106 ;  /* 0x0000006a2d6a7221 */ /* 0x000fe20000000100 */
[----:B------:R-:W-:Y:S01]  /*1cb0*/  FSEL R99, R99, RZ, !P5 ;  /* 0x000000ff63637208 */ /* 0x000fe20006800000 */
[C---:B0-----:R-:W-:Y:S01]  /*1cc0*/  FADD R94, -R45.reuse, R96 ;  /* 0x000000602d5e7221 */ /* 0x041fe20000000100 */
[----:B------:R-:W-:Y:S01]  /*1cd0*/  FSEL R112, R104, RZ, !P5 ;  /* 0x000000ff68707208 */ /* 0x000fe20006800000 */
[C---:B------:R-:W-:Y:S01]  /*1ce0*/  FADD R96, -R45.reuse, R108 ;  /* 0x0000006c2d607221 */ /* 0x040fe20000000100 */
[----:B------:R-:W-:Y:S01]  /*1cf0*/  FSEL R111, R106, RZ, !P5 ;  /* 0x000000ff6a6f7208 */ /* 0x000fe20006800000 */
[C---:B------:R-:W-:Y:S01]  /*1d00*/  FADD R30, -R45.reuse, R30 ;  /* 0x0000001e2d1e7221 */ /* 0x040fe20000000100 */
[----:B------:R-:W-:Y:S01]  /*1d10*/  FSEL R94, R94, RZ, !P5 ;  /* 0x000000ff5e5e7208 */ /* 0x000fe20006800000 */
[----:B------:R-:W-:Y:S01]  /*1d20*/  FADD R28, -R45, R28 ;  /* 0x0000001c2d1c7221 */ /* 0x000fe20000000100 */
[----:B------:R-:W-:-:S02]  /*1d30*/  FSEL R96, R96, RZ, !P5 ;  /* 0x000000ff60607208 */ /* 0x000fc40006800000 */
[----:B------:R-:W-:Y:S02]  /*1d40*/  FSEL R95, R30, RZ, !P5 ;  /* 0x000000ff1e5f7208 */ /* 0x000fe40006800000 */
[----:B------:R-:W-:Y:S01]  /*1d50*/  FSEL R100, R28, RZ, !P5 ;  /* 0x000000ff1c647208 */ /* 0x000fe20006800000 */
[----:B------:R-:W-:Y:S01]  /*1d60*/  CS2R R30, SRZ ;  /* 0x00000000001e7805 */ /* 0x000fe2000001ff00 */
[----:B------:R-:W-:Y:S01]  /*1d70*/  FSEL R93, R93, RZ, !P5 ;  /* 0x000000ff5d5d7208 */ /* 0x000fe20006800000 */
[----:B------:R-:W-:Y:S01]  /*1d80*/  CS2R R28, SRZ ;  /* 0x00000000001c7805 */ /* 0x000fe2000001ff00 */
[C---:B------:R-:W-:Y:S01]  /*1d90*/  ISETP.GE.AND P5, PT, R105.reuse, c[0x0][0x18c], PT ;  /* 0x0000630069007a0c */ /* 0x040fe20003fa6270 */
[----:B------:R-:W-:-:S12]  /*1da0*/  IMAD.WIDE R104, R105, 0x2, R58 ;  /* 0x0000000269687825 */ /* 0x000fd800078e023a */
[----:B------:R0:W3:Y:S01]  /*1db0*/  @!P5 LDG.E.128 R28, [R104.64] ;  /* 0x00000004681cd981 */ /* 0x0000e2000c1e1d00 */
[--C-:B----4-:R-:W-:Y:S01]  /*1dc0*/  HADD2.F32 R110, -RZ, R37.reuse.H1_H1 ;  /* 0x30000025ff6e7230 */ /* 0x110fe20000004100 */
[----:B------:R-:W-:Y:S01]  /*1dd0*/  LOP3.LUT R115, R87, 0xa00, R26, 0xfe, !PT ;  /* 0x00000a0057737812 */ /* 0x000fe200078efe1a */
[--C-:B------:R-:W-:Y:S02]  /*1de0*/  HADD2.F32 R106, -RZ, R38.reuse.H1_H1 ;  /* 0x30000026ff6a7230 */ /* 0x100fe40000004100 */
[----:B------:R-:W-:Y:S02]  /*1df0*/  HADD2.F32 R108, -RZ, R38.H0_H0 ;  /* 0x20000026ff6c7230 */ /* 0x000fe40000004100 */
[--C-:B------:R-:W-:Y:S02]  /*1e00*/  HADD2.F32 R118, -RZ, R36.reuse.H1_H1 ;  /* 0x30000024ff767230 */ /* 0x100fe40000004100 */
[----:B------:R-:W-:Y:S01]  /*1e10*/  HADD2.F32 R120, -RZ, R36.H0_H0 ;  /* 0x20000024ff787230 */ /* 0x000fe20000004100 */
[C---:B0-----:R-:W-:Y:S01]  /*1e20*/  FADD R104, -R45.reuse, R110 ;  /* 0x0000006e2d687221 */ /* 0x041fe20000000100 */
        /* <DEDUP_REMOVED lines=10> */
[----:B------:R-:W-:Y:S01]  /*1ed0*/  FSEL R101, R101, RZ, !P4 ;  /* 0x000000ff65657208 */ /* 0x000fe20006000000 */
[----:B------:R-:W-:Y:S01]  /*1ee0*/  FADD R38, -R45, R38 ;  /* 0x000000262d267221 */ /* 0x000fe20000000100 */
        /* <DEDUP_REMOVED lines=9> */
[----:B------:R-:W-:Y:S02]  /*1f80*/  FFMA R21, R116, R116, R21 ;  /* 0x0000007474157223 */ /* 0x000fe40000000015 */
[----:B------:R-:W-:Y:S01]  /*1f90*/  IMAD.WIDE R114, R115, 0x2, R58 ;  /* 0x0000000273727825 */ /* 0x000fe200078e023a */
[----:B------:R-:W-:-:S03]  /*1fa0*/  LOP3.LUT R123, R87, 0xc00, R26, 0xfe, !PT ;  /* 0x00000c00577b7812 */ /* 0x000fc600078efe1a */
[----:B------:R-:W-:-:S06]  /*1fb0*/  FFMA R22, R113, R113, R22 ;  /* 0x0000007171167223 */ /* 0x000fcc0000000016 */
[----:B------:R0:W4:Y:S01]  /*1fc0*/  @!P4 LDG.E.128 R36, [R114.64] ;  /* 0x000000047224c981 */ /* 0x000122000c1e1d00 */
[----:B------:R-:W-:Y:S02]  /*1fd0*/  FFMA R19, R98, R98, R19 ;  /* 0x0000006262137223 */ /* 0x000fe40000000013 */
[----:B------:R-:W-:Y:S02]  /*1fe0*/  FFMA R15, R102, R102, R15 ;  /* 0x00000066660f7223 */ /* 0x000fe4000000000f */
[----:B------:R-:W-:Y:S02]  /*1ff0*/  FFMA R13, R112, R112, R13 ;  /* 0x00000070700d7223 */ /* 0x000fe4000000000d */
[----:B------:R-:W-:Y:S02]  /*2000*/  FFMA R17, R92, R92, R17 ;  /* 0x0000005c5c117223 */ /* 0x000fe40000000011 */
[----:B------:R-:W-:Y:S02]  /*2010*/  FFMA R18, R91, R91, R18 ;  /* 0x0000005b5b127223 */ /* 0x000fe40000000012 */
[----:B------:R-:W-:-:S02]  /*2020*/  FFMA R16, R97, R97, R16 ;  /* 0x0000006161107223 */ /* 0x000fc40000000010 */
[----:B------:R-:W-:Y:S01]  /*2030*/  FFMA R20, R103, R103, R20 ;  /* 0x0000006767147223 */ /* 0x000fe20000000014 */
[----:B------:R-:W-:Y:S01]  /*2040*/  LOP3.LUT R103, R87, 0xe00, R26, 0xfe, !PT ;  /* 0x00000e0057677812 */ /* 0x000fe200078efe1a */
[----:B------:R-:W-:Y:S02]  /*2050*/  FFMA R14, R111, R111, R14 ;  /* 0x0000006f6f0e7223 */ /* 0x000fe4000000000e */
[----:B------:R-:W-:Y:S01]  /*2060*/  FFMA R12, R99, R99, R12 ;  /* 0x00000063630c7223 */ /* 0x000fe2000000000c */
[--C-:B--2---:R-:W-:Y:S02]  /*2070*/  HADD2.F32 R120, -RZ, R33.reuse.H1_H1 ;  /* 0x30000021ff787230 */ /* 0x104fe40000004100 */
[----:B------:R-:W-:Y:S02]  /*2080*/  HADD2.F32 R122, -RZ, R33.H0_H0 ;  /* 0x20000021ff7a7230 */ /* 0x000fe40000004100 */
[--C-:B------:R-:W-:Y:S01]  /*2090*/  HADD2.F32 R116, -RZ, R34.reuse.H1_H1 ;  /* 0x30000022ff747230 */ /* 0x100fe20000004100 */
[C---:B------:R-:W-:Y:S01]  /*20a0*/  FADD R120, -R45.reuse, R120 ;  /* 0x000000782d787221 */ /* 0x040fe20000000100 */
[----:B------:R-:W-:Y:S01]  /*20b0*/  HADD2.F32 R118, -RZ, R34.H0_H0 ;  /* 0x20000022ff767230 */ /* 0x000fe20000004100 */
[C---:B------:R-:W-:Y:S01]  /*20c0*/  FADD R122, -R45.reuse, R122 ;  /* 0x0000007a2d7a7221 */ /* 0x040fe20000000100 */
[--C-:B------:R-:W-:Y:S01]  /*20d0*/  HADD2.F32 R124, -RZ, R32.reuse.H1_H1 ;  /* 0x30000020ff7c7230 */ /* 0x100fe20000004100 */
[C---:B------:R-:W-:Y:S01]  /*20e0*/  FADD R117, -R45.reuse, R116 ;  /* 0x000000742d757221 */ /* 0x040fe20000000100 */
[----:B------:R-:W-:Y:S01]  /*20f0*/  HADD2.F32 R33, -RZ, R32.H0_H0 ;  /* 0x20000020ff217230 */ /* 0x000fe20000004100 */
[----:B------:R-:W-:Y:S01]  /*2100*/  FSEL R121, R120, RZ, !P6 ;  /* 0x000000ff78797208 */ /* 0x000fe20007000000 */
[--C-:B------:R-:W-:Y:S01]  /*2110*/  HADD2.F32 R32, -RZ, R35.reuse.H1_H1 ;  /* 0x30000023ff207230 */ /* 0x100fe20000004100 */
[C---:B------:R-:W-:Y:S01]  /*2120*/  FADD R119, -R45.reuse, R124 ;  /* 0x0000007c2d777221 */ /* 0x040fe20000000100 */
[----:B------:R-:W-:Y:S01]  /*2130*/  HADD2.F32 R34, -RZ, R35.H0_H0 ;  /* 0x20000023ff227230 */ /* 0x000fe20000004100 */
[C---:B------:R-:W-:Y:S01]  /*2140*/  FADD R35, -R45.reuse, R118 ;  /* 0x000000762d237221 */ /* 0x040fe20000000100 */
[----:B------:R-:W-:Y:S01]  /*2150*/  FSEL R118, R122, RZ, !P6 ;  /* 0x000000ff7a767208 */ /* 0x000fe20007000000 */
[----:B0-----:R-:W-:Y:S01]  /*2160*/  FADD R114, -R45, R33 ;  /* 0x000000212d727221 */ /* 0x001fe20000000100 */
        /* <DEDUP_REMOVED lines=11> */
[----:B------:R-:W-:Y:S01]  /*2220*/  IMAD.WIDE R122, R123, 0x2, R58 ;  /* 0x000000027b7a7825 */ /* 0x000fe200078e023a */
[----:B---3--:R-:W-:-:S11]  /*2230*/  HADD2.F32 R112, -RZ, R29.H1_H1 ;  /* 0x3000001dff707230 */ /* 0x008fd60000004100 */
[----:B------:R0:W2:Y:S01]  /*2240*/  @!P6 LDG.E.128 R32, [R122.64] ;  /* 0x000000047a20e981 */ /* 0x0000a2000c1e1d00 */
[--C-:B------:R-:W-:Y:S02]  /*2250*/  HADD2.F32 R98, -RZ, R30.reuse.H1_H1 ;  /* 0x3000001eff627230 */ /* 0x100fe40000004100 */
[----:B------:R-:W-:Y:S02]  /*2260*/  HADD2.F32 R102, -RZ, R30.H0_H0 ;  /* 0x2000001eff667230 */ /* 0x000fe40000004100 */
[----:B------:R-:W-:Y:S01]  /*2270*/  HADD2.F32 R120, -RZ, R29.H0_H0 ;  /* 0x2000001dff787230 */ /* 0x000fe20000004100 */
[C---:B------:R-:W-:Y:S01]  /*2280*/  FADD R29, -R45.reuse, R112 ;  /* 0x000000702d1d7221 */ /* 0x040fe20000000100 */
[--C-:B------:R-:W-:Y:S01]  /*2290*/  HADD2.F32 R30, -RZ, R31.reuse.H1_H1 ;  /* 0x3000001fff1e7230 */ /* 0x100fe20000004100 */
[C---:B------:R-:W-:Y:S01]  /*22a0*/  FADD R97, -R45.reuse, R102 ;  /* 0x000000662d617221 */ /* 0x040fe20000000100 */
[----:B------:R-:W-:Y:S01]  /*22b0*/  HADD2.F32 R92, -RZ, R31.H0_H0 ;  /* 0x2000001fff5c7230 */ /* 0x000fe20000004100 */
[C---:B------:R-:W-:Y:S01]  /*22c0*/  FADD R91, -R45.reuse, R120 ;  /* 0x000000782d5b7221 */ /* 0x040fe20000000100 */
[--C-:B0-----:R-:W-:Y:S01]  /*22d0*/  HADD2.F32 R122, -RZ, R28.reuse.H1_H1 ;  /* 0x3000001cff7a7230 */ /* 0x101fe20000004100 */
[C---:B------:R-:W-:Y:S01]  /*22e0*/  FADD R98, -R45.reuse, R98 ;  /* 0x000000622d627221 */ /* 0x040fe20000000100 */
[----:B------:R-:W-:Y:S01]  /*22f0*/  HADD2.F32 R28, -RZ, R28.H0_H0 ;  /* 0x2000001cff1c7230 */ /* 0x000fe20000004100 */
[----:B------:R-:W-:Y:S01]  /*2300*/  FADD R31, -R45, R92 ;  /* 0x0000005c2d1f7221 */ /* 0x000fe20000000100 */
[----:B------:R-:W-:Y:S01]  /*2310*/  FSEL R91, R91, RZ, !P5 ;  /* 0x000000ff5b5b7208 */ /* 0x000fe20006800000 */
[----:B------:R-:W-:Y:S01]  /*2320*/  FADD R112, -R45, R122 ;  /* 0x0000007a2d707221 */ /* 0x000fe20000000100 */
[----:B------:R-:W-:Y:S01]  /*2330*/  FSEL R92, R29, RZ, !P5 ;  /* 0x000000ff1d5c7208 */ /* 0x000fe20006800000 */
[----:B------:R-:W-:Y:S01]  /*2340*/  FADD R28, -R45, R28 ;  /* 0x0000001c2d1c7221 */ /* 0x000fe20000000100 */
[----:B------:R-:W-:Y:S01]  /*2350*/  FSEL R97, R97, RZ, !P5 ;  /* 0x000000ff61617208 */ /* 0x000fe20006800000 */
[----:B------:R-:W-:Y:S01]  /*2360*/  FADD R30, -R45, R30 ;  /* 0x0000001e2d1e7221 */ /* 0x000fe20000000100 */
[----:B------:R-:W-:Y:S01]  /*2370*/  FSEL R102, R98, RZ, !P5 ;  /* 0x000000ff62667208 */ /* 0x000fe20006800000 */
[----:B------:R-:W-:Y:S01]  /*2380*/  IMAD.WIDE R98, R103, 0x2, R58 ;  /* 0x0000000267627825 */ /* 0x000fe200078e023a */
[----:B------:R-:W-:-:S02]  /*2390*/  FSEL R112, R112, RZ, !P5 ;  /* 0x000000ff70707208 */ /* 0x000fc40006800000 */
[----:B------:R-:W-:Y:S02]  /*23a0*/  FSEL R120, R30, RZ, !P5 ;  /* 0x000000ff1e787208 */ /* 0x000fe40006800000 */
[----:B------:R-:W-:Y:S02]  /*23b0*/  FSEL R122, R31, RZ, !P5 ;  /* 0x000000ff1f7a7208 */ /* 0x000fe40006800000 */
[----:B------:R-:W-:Y:S01]  /*23c0*/  FSEL R111, R28, RZ, !P5 ;  /* 0x000000ff1c6f7208 */ /* 0x000fe20006800000 */
[----:B------:R-:W-:Y:S01]  /*23d0*/  CS2R R30, SRZ ;  /* 0x00000000001e7805 */ /* 0x000fe2000001ff00 */
[----:B------:R-:W-:Y:S01]  /*23e0*/  ISETP.GE.AND P5, PT, R103, c[0x0][0x18c], PT ;  /* 0x0000630067007a0c */ /* 0x000fe20003fa6270 */
[----:B------:R-:W-:-:S12]  /*23f0*/  CS2R R28, SRZ ;  /* 0x00000000001c7805 */ /* 0x000fd8000001ff00 */
[----:B------:R0:W3:Y:S01]  /*2400*/  @!P5 LDG.E.128 R28, [R98.64] ;  /* 0x00000004621cd981 */ /* 0x0000e2000c1e1d00 */
[----:B------:R-:W-:Y:S01]  /*2410*/  FFMA R9, R94, R94, R9 ;  /* 0x0000005e5e097223 */ /* 0x000fe20000000009 */
[--C-:B----4-:R-:W-:Y:S01]  /*2420*/  HADD2.F32 R94, -RZ, R38.reuse.H0_H0 ;  /* 0x20000026ff5e7230 */ /* 0x110fe20000004100 */
[----:B------:R-:W-:Y:S01]  /*2430*/  FFMA R57, R92, R92, R57 ;  /* 0x0000005c5c397223 */ /* 0x000fe20000000039 */
[----:B------:R-:W-:Y:S01]  /*2440*/  HADD2.F32 R92, -RZ, R38.H1_H1 ;  /* 0x30000026ff5c7230 */ /* 0x000fe20000004100 */
[----:B------:R-:W-:Y:S01]  /*2450*/  FFMA R7, R100, R100, R7 ;  /* 0x0000006464077223 */ /* 0x000fe20000000007 */
[--C-:B------:R-:W-:Y:S01]  /*2460*/  HADD2.F32 R38, -RZ, R39.reuse.H0_H0 ;  /* 0x20000027ff267230 */ /* 0x100fe20000004100 */
[C---:B------:R-:W-:Y:S01]  /*2470*/  FADD R94, -R45.reuse, R94 ;  /* 0x0000005e2d5e7221 */ /* 0x040fe20000000100 */
[--C-:B------:R-:W-:Y:S01]  /*2480*/  HADD2.F32 R100, -RZ, R36.reuse.H1_H1 ;  /* 0x30000024ff647230 */ /* 0x100fe20000004100 */
[----:B------:R-:W-:Y:S01]  /*2490*/  FFMA R47, R102, R102, R47 ;  /* 0x00000066662f7223 */ /* 0x000fe2000000002f */
[----:B------:R-:W-:Y:S01]  /*24a0*/  HADD2.F32 R102, -RZ, R36.H0_H0 ;  /* 0x20000024ff667230 */ /* 0x000fe20000004100 */
[C---:B------:R-:W-:Y:S01]  /*24b0*/  FADD R92, -R45.reuse, R92 ;  /* 0x0000005c2d5c7221 */ /* 0x040fe20000000100 */
[----:B------:R-:W-:Y:S01]  /*24c0*/  FSEL R94, R94, RZ, !P4 ;  /* 0x000000ff5e5e7208 */ /* 0x000fe20006000000 */
[----:B------:R-:W-:Y:S01]  /*24d0*/  HADD2.F32 R36, -RZ, R39.H1_H1 ;  /* 0x30000027ff247230 */ /* 0x000fe20000004100 */
[----:B------:R-:W-:Y:S01]  /*24e0*/  FADD R38, -R45, R38 ;  /* 0x000000262d267221 */ /* 0x000fe20000000100 */
[--C-:B0-----:R-:W-:Y:S01]  /*24f0*/  HADD2.F32 R98, -RZ, R37.reuse.H0_H0 ;  /* 0x20000025ff627230 */ /* 0x101fe20000004100 */
[----:B------:R-:W-:Y:S01]  /*2500*/  FFMA R11, R96, R96, R11 ;  /* 0x00000060600b7223 */ /* 0x000fe2000000000b */
[----:B------:R-:W-:Y:S01]  /*2510*/  HADD2.F32 R96, -RZ, R37.H1_H1 ;  /* 0x30000025ff607230 */ /* 0x000fe20000004100 */
[----:B------:R-:W-:Y:S01]  /*2520*/  FFMA R84, R91, R91, R84 ;  /* 0x0000005b5b547223 */ /* 0x000fe20000000054 */
[----:B------:R-:W-:Y:S01]  /*2530*/  FSEL R91, R92, RZ, !P4 ;  /* 0x000000ff5c5b7208 */ /* 0x000fe20006000000 */
[----:B------:R-:W-:Y:S01]  /*2540*/  FFMA R65, R94, R94, R65 ;  /* 0x0000005e5e417223 */ /* 0x000fe20000000041 */
[----:B------:R-:W-:Y:S01]  /*2550*/  FSEL R39, R38, RZ, !P4 ;  /* 0x000000ff26277208 */ /* 0x000fe20006000000 */
[----:B------:R-:W-:Y:S01]  /*2560*/  FADD R36, -R45, R36 ;  /* 0x000000242d247221 */ /* 0x000fe20000000100 */
[----:B------:R-:W-:Y:S01]  /*2570*/  IADD3 R87, R87, 0x1000, RZ ;  /* 0x0000100057577810 */ /* 0x000fe20007ffe0ff */
[----:B------:R-:W-:-:S02]  /*2580*/  FADD R96, -R45, R96 ;  /* 0x000000602d607221 */ /* 0x000fc40000000100 */
[----:B------:R-:W-:Y:S01]  /*2590*/  FFMA R10, R93, R93, R10 ;  /* 0x0000005d5d0a7223 */ /* 0x000fe2000000000a */
[----:B------:R-:W-:Y:S01]  /*25a0*/  FSEL R37, R36, RZ, !P4 ;  /* 0x000000ff24257208 */ /* 0x000fe20006000000 */
[C---:B------:R-:W-:Y:S01]  /*25b0*/  FADD R98, -R45.reuse, R98 ;  /* 0x000000622d627221 */ /* 0x040fe20000000100 */
[----:B------:R-:W-:Y:S01]  /*25c0*/  FSEL R93, R96, RZ, !P4 ;  /* 0x000000ff605d7208 */ /* 0x000fe20006000000 */
[C---:B------:R-:W-:Y:S02]  /*25d0*/  FADD R100, -R45.reuse, R100 ;  /* 0x000000642d647221 */ /* 0x040fe40000000100 */
[----:B------:R-:W-:Y:S02]  /*25e0*/  FADD R102, -R45, R102 ;  /* 0x000000662d667221 */ /* 0x000fe40000000100 */
[----:B------:R-:W-:Y:S01]  /*25f0*/  FFMA R8, R95, R95, R8 ;  /* 0x0000005f5f087223 */ /* 0x000fe20000000008 */
[----:B------:R-:W-:Y:S01]  /*2600*/  FSEL R95, R98, RZ, !P4 ;  /* 0x000000ff625f7208 */ /* 0x000fe20006000000 */
[----:B------:R-:W-:Y:S01]  /*2610*/  FFMA R64, R97, R97, R64 ;  /* 0x0000006161407223 */ /* 0x000fe20000000040 */
[----:B------:R-:W-:Y:S01]  /*2620*/  FSEL R97, R100, RZ, !P4 ;  /* 0x000000ff64617208 */ /* 0x000fe20006000000 */
[----:B------:R-:W-:Y:S01]  /*2630*/  FFMA R6, R101, R101, R6 ;  /* 0x0000006565067223 */ /* 0x000fe20000000006 */
[----:B------:R-:W-:Y:S01]  /*2640*/  FSEL R102, R102, RZ, !P4 ;  /* 0x000000ff66667208 */ /* 0x000fe20006000000 */
[----:B------:R-:W-:Y:S01]  /*2650*/  FFMA R5, R104, R104, R5 ;  /* 0x0000006868057223 */ /* 0x000fe20000000005 */
[----:B------:R-:W-:Y:S01]  /*2660*/  ISETP.GE.AND P4, PT, R87, c[0x0][0x18c], PT ;  /* 0x0000630057007a0c */ /* 0x000fe20003f86270 */
[----:B------:R-:W-:-:S02]  /*2670*/  FFMA R4, R109, R109, R4 ;  /* 0x0000006d6d047223 */ /* 0x000fc40000000004 */
[----:B------:R-:W-:Y:S02]  /*2680*/  FFMA R3, R110, R110, R3 ;  /* 0x0000006e6e037223 */ /* 0x000fe40000000003 */
[----:B------:R-:W-:Y:S02]  /*2690*/  FFMA R2, R107, R107, R2 ;  /* 0x0000006b6b027223 */ /* 0x000fe40000000002 */
[----:B------:R-:W-:Y:S02]  /*26a0*/  FFMA R0, R105, R105, R0 ;  /* 0x0000006969007223 */ /* 0x000fe40000000000 */
[----:B------:R-:W-:Y:S02]  /*26b0*/  FFMA R71, R108, R108, R71 ;  /* 0x0000006c6c477223 */ /* 0x000fe40000000047 */
[----:B------:R-:W-:Y:S02]  /*26c0*/  FFMA R77, R106, R106, R77 ;  /* 0x0000006a6a4d7223 */ /* 0x000fe4000000004d */
        /* <DEDUP_REMOVED lines=18> */
[----:B------:R-:W-:Y:S01]  /*27f0*/  FFMA R80, R37, R37, R80 ;  /* 0x0000002525507223 */ /* 0x000fe20000000050 */
[----:B--2---:R-:W-:-:S02]  /*2800*/  HADD2.F32 R94, -RZ, R33.H0_H0 ;  /* 0x20000021ff5e7230 */ /* 0x004fc40000004100 */
[----:B------:R-:W-:Y:S02]  /*2810*/  HADD2.F32 R92, -RZ, R33.H1_H1 ;  /* 0x30000021ff5c7230 */ /* 0x000fe40000004100 */
[--C-:B------:R-:W-:Y:S01]  /*2820*/  HADD2.F32 R38, -RZ, R34.reuse.H0_H0 ;  /* 0x20000022ff267230 */ /* 0x100fe20000004100 */
[C---:B------:R-:W-:Y:S01]  /*2830*/  FADD R94, -R45.reuse, R94 ;  /* 0x0000005e2d5e7221 */ /* 0x040fe20000000100 */
[----:B------:R-:W-:Y:S01]  /*2840*/  HADD2.F32 R36, -RZ, R34.H1_H1 ;  /* 0x30000022ff247230 */ /* 0x000fe20000004100 */
[C---:B------:R-:W-:Y:S01]  /*2850*/  FADD R33, -R45.reuse, R92 ;  /* 0x0000005c2d217221 */ /* 0x040fe20000000100 */
[--C-:B------:R-:W-:Y:S01]  /*2860*/  HADD2.F32 R92, -RZ, R32.reuse.H0_H0 ;  /* 0x20000020ff5c7230 */ /* 0x100fe20000004100 */
[----:B------:R-:W-:Y:S01]  /*2870*/  FADD R34, -R45, R38 ;  /* 0x000000262d227221 */ /* 0x000fe20000000100 */
[----:B------:R-:W-:Y:S01]  /*2880*/  FSEL R96, R94, RZ, !P6 ;  /* 0x000000ff5e607208 */ /* 0x000fe20007000000 */
[----:B------:R-:W-:Y:S01]  /*2890*/  HADD2.F32 R38, -RZ, R32.H1_H1 ;  /* 0x30000020ff267230 */ /* 0x000fe20000004100 */
[----:B------:R-:W-:Y:S01]  /*28a0*/  FSEL R94, R33, RZ, !P6 ;  /* 0x000000ff215e7208 */ /* 0x000fe20007000000 */
[--C-:B------:R-:W-:Y:S01]  /*28b0*/  HADD2.F32 R32, -RZ, R35.reuse.H1_H1 ;  /* 0x30000023ff207230 */ /* 0x100fe20000004100 */
[----:B------:R-:W-:Y:S01]  /*28c0*/  FSEL R33, R34, RZ, !P6 ;  /* 0x000000ff22217208 */ /* 0x000fe20007000000 */
[----:B------:R-:W-:Y:S01]  /*28d0*/  HADD2.F32 R34, -RZ, R35.H0_H0 ;  /* 0x20000023ff227230 */ /* 0x000fe20000004100 */
[----:B------:R-:W-:-:S02]  /*28e0*/  FADD R38, -R45, R38 ;  /* 0x000000262d267221 */ /* 0x000fc40000000100 */
[C---:B------:R-:W-:Y:S02]  /*28f0*/  FADD R32, -R45.reuse, R32 ;  /* 0x000000202d207221 */ /* 0x040fe40000000100 */
[C---:B------:R-:W-:Y:S02]  /*2900*/  FADD R34, -R45.reuse, R34 ;  /* 0x000000222d227221 */ /* 0x040fe40000000100 */
[----:B------:R-:W-:Y:S01]  /*2910*/  FADD R36, -R45, R36 ;  /* 0x000000242d247221 */ /* 0x000fe20000000100 */
[----:B------:R-:W-:Y:S01]  /*2920*/  FSEL R32, R32, RZ, !P6 ;  /* 0x000000ff20207208 */ /* 0x000fe20007000000 */
[----:B------:R-:W-:Y:S01]  /*2930*/  FFMA R66, R33, R33, R66 ;  /* 0x0000002121427223 */ /* 0x000fe20000000042 */
[----:B------:R-:W-:Y:S01]  /*2940*/  FSEL R34, R34, RZ, !P6 ;  /* 0x000000ff22227208 */ /* 0x000fe20007000000 */
[----:B------:R-:W-:Y:S01]  /*2950*/  FADD R92, -R45, R92 ;  /* 0x0000005c2d5c7221 */ /* 0x000fe20000000100 */
[----:B------:R-:W-:Y:S01]  /*2960*/  FSEL R33, R38, RZ, !P6 ;  /* 0x000000ff26217208 */ /* 0x000fe20007000000 */
[----:B------:R-:W-:Y:S01]  /*2970*/  FFMA R81, R32, R32, R81 ;  /* 0x0000002020517223 */ /* 0x000fe20000000051 */
[----:B------:R-:W-:Y:S01]  /*2980*/  FSEL R36, R36, RZ, !P6 ;  /* 0x000000ff24247208 */ /* 0x000fe20007000000 */
[----:B------:R-:W-:Y:S01]  /*2990*/  FFMA R75, R34, R34, R75 ;  /* 0x00000022224b7223 */ /* 0x000fe2000000004b */
[----:B------:R-:W-:Y:S01]  /*29a0*/  FSEL R35, R92, RZ, !P6 ;  /* 0x000000ff5c237208 */ /* 0x000fe20007000000 */
[----:B------:R-:W-:-:S02]  /*29b0*/  FFMA R88, R33, R33, R88 ;  /* 0x0000002121587223 */ /* 0x000fc40000000058 */
[----:B------:R-:W-:Y:S02]  /*29c0*/  FFMA R49, R36, R36, R49 ;  /* 0x0000002424317223 */ /* 0x000fe40000000031 */
[----:B------:R-:W-:Y:S02]  /*29d0*/  FFMA R54, R35, R35, R54 ;  /* 0x0000002323367223 */ /* 0x000fe40000000036 */
[----:B------:R-:W-:Y:S02]  /*29e0*/  FFMA R89, R96, R96, R89 ;  /* 0x0000006060597223 */ /* 0x000fe40000000059 */
[----:B------:R-:W-:Y:S01]  /*29f0*/  FFMA R61, R94, R94, R61 ;  /* 0x0000005e5e3d7223 */ /* 0x000fe2000000003d */
[--C-:B---3--:R-:W-:Y:S02]  /*2a00*/  HADD2.F32 R34, -RZ, R31.reuse.H0_H0 ;  /* 0x2000001fff227230 */ /* 0x108fe40000004100 */
[----:B------:R-:W-:Y:S02]  /*2a10*/  HADD2.F32 R32, -RZ, R31.H1_H1 ;  /* 0x3000001fff207230 */ /* 0x000fe40000004100 */
[----:B------:R-:W-:Y:S01]  /*2a20*/  HADD2.F32 R36, -RZ, R30.H0_H0 ;  /* 0x2000001eff247230 */ /* 0x000fe20000004100 */
[C---:B------:R-:W-:Y:S01]  /*2a30*/  FADD R31, -R45.reuse, R34 ;  /* 0x000000222d1f7221 */ /* 0x040fe20000000100 */
[----:B------:R-:W-:Y:S01]  /*2a40*/  HADD2.F32 R34, -RZ, R28.H1_H1 ;  /* 0x3000001cff227230 */ /* 0x000fe20000004100 */
[C---:B------:R-:W-:Y:S01]  /*2a50*/  FADD R33, -R45.reuse, R32 ;  /* 0x000000202d217221 */ /* 0x040fe20000000100 */
[----:B------:R-:W-:Y:S01]  /*2a60*/  HADD2.F32 R30, -RZ, R30.H1_H1 ;  /* 0x3000001eff1e7230 */ /* 0x000fe20000004100 */
[C---:B------:R-:W-:Y:S01]  /*2a70*/  FADD R36, -R45.reuse, R36 ;  /* 0x000000242d247221 */ /* 0x040fe20000000100 */
[--C-:B------:R-:W-:Y:S01]  /*2a80*/  HADD2.F32 R38, -RZ, R29.reuse.H1_H1 ;  /* 0x3000001dff267230 */ /* 0x100fe20000004100 */
[----:B------:R-:W-:Y:S01]  /*2a90*/  FADD R34, -R45, R34 ;  /* 0x000000222d227221 */ /* 0x000fe20000000100 */
[----:B------:R-:W-:Y:S01]  /*2aa0*/  HADD2.F32 R32, -RZ, R29.H0_H0 ;  /* 0x2000001dff207230 */ /* 0x000fe20000004100 */
[----:B------:R-:W-:Y:S01]  /*2ab0*/  FSEL R33, R33, RZ, !P5 ;  /* 0x000000ff21217208 */ /* 0x000fe20006800000 */
[----:B------:R-:W-:Y:S01]  /*2ac0*/  HADD2.F32 R28, -RZ, R28.H0_H0 ;  /* 0x2000001cff1c7230 */ /* 0x000fe20000004100 */
[----:B------:R-:W-:Y:S01]  /*2ad0*/  FADD R30, -R45, R30 ;  /* 0x0000001e2d1e7221 */ /* 0x000fe20000000100 */
[----:B------:R-:W-:Y:S01]  /*2ae0*/  FSEL R92, R31, RZ, !P5 ;  /* 0x000000ff1f5c7208 */ /* 0x000fe20006800000 */
[C---:B------:R-:W-:Y:S01]  /*2af0*/  FADD R32, -R45.reuse, R32 ;  /* 0x000000202d207221 */ /* 0x040fe20000000100 */
[----:B------:R-:W-:Y:S01]  /*2b00*/  FSEL R36, R36, RZ, !P5 ;  /* 0x000000ff24247208 */ /* 0x000fe20006800000 */
[C---:B------:R-:W-:Y:S01]  /*2b10*/  FADD R38, -R45.reuse, R38 ;  /* 0x000000262d267221 */ /* 0x040fe20000000100 */
[----:B------:R-:W-:Y:S01]  /*2b20*/  FSEL R29, R30, RZ, !P5 ;  /* 0x000000ff1e1d7208 */ /* 0x000fe20006800000 */
[----:B------:R-:W-:Y:S01]  /*2b30*/  FADD R28, -R45, R28 ;  /* 0x0000001c2d1c7221 */ /* 0x000fe20000000100 */
[----:B------:R-:W-:Y:S01]  /*2b40*/  FSEL R35, R34, RZ, !P5 ;  /* 0x000000ff22237208 */ /* 0x000fe20006800000 */
[----:B------:R-:W-:Y:S01]  /*2b50*/  FFMA R82, R33, R33, R82 ;  /* 0x0000002121527223 */ /* 0x000fe20000000052 */
        /* <DEDUP_REMOVED lines=10> */
[----:B------:R-:W-:Y:S01]  /*2c00*/  @P4 CALL.REL.NOINC `(.L_x_2) ;  /* 0x0000001000004944 */ /* 0x000fe20003c00000 */
[----:B------:R-:W-:Y:S05]  /*2c10*/  BRA `(.L_x_3) ;  /* 0xffffecc000007947 */ /* 0x000fea000383ffff */
.L_x_2:
[----:B------:R-:W-:Y:S01]  /*2c20*/  FADD R19, R18, R19 ;  /* 0x0000001312137221 */ /* 0x000fe20000000000 */
[----:B------:R-:W-:Y:S03]  /*2c30*/  BAR.SYNC.DEFER_BLOCKING 0x0 ;  /* 0x0000000000007b1d */ /* 0x000fe60000010000 */
        /* <DEDUP_REMOVED lines=12> */
[----:B------:R-:W-:Y:S01]  /*2d00*/  FADD R8, R9, R8 ;  /* 0x0000000809087221 */ /* 0x000fe20000000000 */
[----:B------:R-:W-:-:S03]  /*2d10*/  HFMA2.MMA R9, -RZ, RZ, 0, 1.1920928955078125e-07 ;  /* 0x00000002ff097435 */ /* 0x000fc600000001ff */
        /* <DEDUP_REMOVED lines=49> */
[----:B------:R-:W0:Y:S02]  /*3030*/  SHFL.BFLY PT, R0, R55, 0x10, 0x1f ;  /* 0x0e001f0037007f89 */ /* 0x000e2400000e0000 */
[----:B0-----:R-:W-:-:S05]  /*3040*/  FADD R0, R55, R0 ;  /* 0x0000000037007221 */ /* 0x001fca0000000000 */
        /* <DEDUP_REMOVED lines=8> */
[----:B------:R0:W-:Y:S04]  /*30d0*/  @!P1 STS [R43], R4 ;  /* 0x000000042b009388 */ /* 0x0001e80000000800 */
[----:B------:R-:W-:Y:S01]  /*30e0*/  BAR.SYNC.DEFER_BLOCKING 0x0 ;  /* 0x0000000000007b1d */ /* 0x000fe20000010000 */
[----:B------:R-:W-:Y:S01]  /*30f0*/  FSETP.GEU.AND P1, PT, |R44|, 1.175494350822287508e-38, PT ;  /* 0x008000002c00780b */ /* 0x000fe20003f2e200 */
[----:B0-----:R-:W-:-:S04]  /*3100*/  IMAD.WIDE.U32 R4, R24, R9, c[0x0][0x180] ;  /* 0x0000600018047625 */ /* 0x001fc800078e0009 */
[----:B------:R-:W0:Y:S01]  /*3110*/  @!P2 LDS R18, [R23.X4] ;  /* 0x000000001712a984 */ /* 0x000e220000004800 */
[----:B------:R-:W-:-:S13]  /*3120*/  FSETP.GT.AND P2, PT, |R44|, 8.50705917302346158658e+37, PT ;  /* 0x7e8000002c00780b */ /* 0x000fda0003f44200 */
[----:B------:R-:W-:-:S04]  /*3130*/  @P2 FMUL R44, R44, 0.25 ;  /* 0x3e8000002c2c2820 */ /* 0x000fc80000400000 */
[----:B------:R-:W-:-:S04]  /*3140*/  @!P1 FMUL R44, R44, 16777216 ;  /* 0x4b8000002c2c9820 */ /* 0x000fc80000400000 */
[----:B------:R-:W1:Y:S01]  /*3150*/  MUFU.RCP R3, R44 ;  /* 0x0000002c00037308 */ /* 0x000e620000001000 */
[----:B0-----:R-:W0:Y:S02]  /*3160*/  SHFL.BFLY PT, R7, R18, 0x1, 0x1f ;  /* 0x0c201f0012077f89 */ /* 0x001e2400000e0000 */
[----:B0-----:R-:W-:-:S05]  /*3170*/  FADD R0, R18, R7 ;  /* 0x0000000712007221 */ /* 0x001fca0000000000 */
[----:B------:R-:W-:Y:S04]  /*3180*/  @!P3 STS [R23.X4], R0 ;  /* 0x000000001700b388 */ /* 0x000fe80000004800 */
[----:B------:R-:W-:Y:S06]  /*3190*/  BAR.SYNC.DEFER_BLOCKING 0x0 ;  /* 0x0000000000007b1d */ /* 0x000fec0000010000 */
[----:B------:R-:W0:Y:S02]  /*31a0*/  LDS R2, [RZ] ;  /* 0x00000000ff027984 */ /* 0x000e240000000800 */
[----:B0-----:R-:W-:-:S04]  /*31b0*/  @P2 FMUL R2, R2, 0.25 ;  /* 0x3e80000002022820 */ /* 0x001fc80000400000 */
[----:B------:R-:W-:-:S04]  /*31c0*/  @!P1 FMUL R2, R2, 16777216 ;  /* 0x4b80000002029820 */ /* 0x000fc80000400000 */
[----:B-1----:R-:W-:Y:S01]  /*31d0*/  FFMA R2, R3, R2, 9.9999997171806853657e-10 ;  /* 0x3089705f03027423 */ /* 0x002fe20000000002 */
[----:B------:R-:W-:-:S03]  /*31e0*/  MOV R3, 0x3e800000 ;  /* 0x3e80000000037802 */ /* 0x000fc60000000f00 */
[----:B------:R-:W0:Y:S02]  /*31f0*/  MUFU.SQRT R6, R2 ;  /* 0x0000000200067308 */ /* 0x000e240000002000 */
[C---:B0-----:R-:W-:Y:S02]  /*3200*/  FSETP.GT.AND P1, PT, |R6|.reuse, 8.50705917302346158658e+37, PT ;  /* 0x7e8000000600780b */ /* 0x041fe40003f24200 */
[----:B------:R-:W-:Y:S02]  /*3210*/  FSETP.GEU.AND P2, PT, |R6|, 1.175494350822287508e-38, PT ;  /* 0x008000000600780b */ /* 0x000fe40003f4e200 */
[----:B------:R-:W-:-:S09]  /*3220*/  FSEL R3, R3, 1, P1 ;  /* 0x3f80000003037808 */ /* 0x000fd20000800000 */
[----:B------:R-:W-:Y:S02]  /*3230*/  @P1 FMUL R6, R6, 0.25 ;  /* 0x3e80000006061820 */ /* 0x000fe40000400000 */
[----:B------:R-:W-:Y:S02]  /*3240*/  @!P2 FMUL R3, R3, 16777216 ;  /* 0x4b8000000303a820 */ /* 0x000fe40000400000 */
[----:B------:R-:W-:-:S04]  /*3250*/  @!P2 FMUL R6, R6, 16777216 ;  /* 0x4b8000000606a820 */ /* 0x000fc80000400000 */
[----:B------:R-:W0:Y:S02]  /*3260*/  MUFU.RCP R0, R6 ;  /* 0x0000000600007308 */ /* 0x000e240000001000 */
[----:B0-----:R-:W-:Y:S02]  /*3270*/  FMUL R0, R0, R3 ;  /* 0x0000000300007220 */ /* 0x001fe40000400000 */
[----:B------:R-:W-:-:S03]  /*3280*/  IMAD.WIDE.U32 R2, R24, R9, c[0x0][0x178] ;  /* 0x00005e0018027625 */ /* 0x000fc600078e0009 */
[----:B------:R-:W-:-:S04]  /*3290*/  F2FP.PACK_AB R7, R0, R45 ;  /* 0x0000002d0007723e */ /* 0x000fc800000000ff */
[----:B------:R-:W-:Y:S01]  /*32a0*/  PRMT R8, R7, 0x7632, R8 ;  /* 0x0000763207087816 */ /* 0x000fe20000000008 */
[----:B------:R0:W-:Y:S04]  /*32b0*/  @!P3 STG.E.U16 [R2.64], R7 ;  /* 0x000000070200b986 */ /* 0x0001e8000c101504 */
[----:B------:R0:W-:Y:S01]  /*32c0*/  @!P3 STG.E.U16 [R4.64], R8 ;  /* 0x000000080400b986 */ /* 0x0001e2000c101504 */
[----:B------:R-:W-:Y:S05]  /*32d0*/  @!P0 EXIT ;  /* 0x000000000000894d */ /* 0x000fea0003800000 */
[----:B0-----:R-:W-:Y:S01]  /*32e0*/  IMAD.WIDE R2, R25, R9, c[0x0][0x168] ;  /* 0x00005a0019027625 */ /* 0x001fe200078e0209 */
[----:B------:R-:W-:-:S04]  /*32f0*/  MOV R43, RZ ;  /* 0x000000ff002b7202 */ /* 0x000fc80000000f00 */
.L_x_5:
[----:B------:R-:W-:Y:S01]  /*3300*/  IADD3 R89, R26, R43, RZ ;  /* 0x0000002b1a597210 */ /* 0x000fe20007ffe0ff */
[----:B------:R-:W-:Y:S01]  /*3310*/  CS2R R80, SRZ ;  /* 0x0000000000507805 */ /* 0x000fe2000001ff00 */
[----:B------:R-:W-:Y:S01]  /*3320*/  MOV R90, 0x2 ;  /* 0x00000002005a7802 */ /* 0x000fe20000000f00 */
[----:B------:R-:W-:Y:S01]  /*3330*/  CS2R R76, SRZ ;  /* 0x00000000004c7805 */ /* 0x000fe2000001ff00 */
[C---:B------:R-:W-:Y:S01]  /*3340*/  ISETP.GE.AND P0, PT, R89.reuse, c[0x0][0x18c], PT ;  /* 0x0000630059007a0c */ /* 0x040fe20003f06270 */
[----:B------:R-:W-:Y:S01]  /*3350*/  CS2R R82, SRZ ;  /* 0x0000000000527805 */ /* 0x000fe2000001ff00 */
[----:B------:R-:W-:Y:S01]  /*3360*/  CS2R R78, SRZ ;  /* 0x00000000004e7805 */ /* 0x000fe2000001ff00 */
[----:B0-----:R-:W-:-:S04]  /*3370*/  IMAD.WIDE R6, R89, 0x2, R58 ;  /* 0x0000000259067825 */ /* 0x001fc800078e023a */
[----:B------:R-:W-:-:S06]  /*3380*/  IMAD.WIDE R4, R89, R90, c[0x0][0x170] ;  /* 0x00005c0059047625 */ /* 0x000fcc00078e025a */
[----:B------:R0:W2:Y:S04]  /*3390*/  @!P0 LDG.E.128 R80, [R6.64] ;  /* 0x0000000406508981 */ /* 0x0000a8000c1e1d00 */
[----:B------:R1:W3:Y:S01]  /*33a0*/  @!P0 LDG.E.128 R76, [R4.64] ;  /* 0x00000004044c8981 */ /* 0x0002e2000c1e1d00 */
[----:B------:R-:W-:Y:S02]  /*33b0*/  IADD3 R9, P0, R26, R43, RZ ;  /* 0x0000002b1a097210 */ /* 0x000fe40007f1e0ff */
[----:B------:R-:W-:Y:S02]  /*33c0*/  IADD3 R8, R89, 0x200, RZ ;  /* 0x0000020059087810 */ /* 0x000fe40007ffe0ff */
[----:B------:R-:W-:Y:S02]  /*33d0*/  LEA.HI.X.SX32 R10, R43, RZ, 0x1, P0 ;  /* 0x000000ff2b0a7211 */ /* 0x000fe400000f0eff */
[----:B------:R-:W-:-:S02]  /*33e0*/  SHF.L.U32 R61, R9, 0x1, RZ ;  /* 0x00000001093d7819 */ /* 0x000fc400000006ff */
[----:B------:R-:W-:Y:S02]  /*33f0*/  ISETP.GE.AND P0, PT, R8, c[0x0][0x18c], PT ;  /* 0x0000630008007a0c */ /* 0x000fe40003f06270 */
[----:B------:R-:W-:Y:S02]  /*3400*/  SHF.L.U64.HI R25, R9, 0x1, R10 ;  /* 0x0000000109197819 */ /* 0x000fe4000001020a */
[----:B-1----:R-:W-:Y:S01]  /*3410*/  IADD3 R4, P1, R61, c[0x0][0x170], RZ ;  /* 0x00005c003d047a10 */ /* 0x002fe20007f3e0ff */
[----:B------:R-:W-:-:S03]  /*3420*/  CS2R R12, SRZ ;  /* 0x00000000000c7805 */ /* 0x000fc6000001ff00 */
[----:B------:R-:W-:Y:S02]  /*3430*/  IADD3.X R5, R25, c[0x0][0x174], RZ, P1, !PT ;  /* 0x00005d0019057a10 */ /* 0x000fe40000ffe4ff */
[----:B0-----:R-:W-:Y:S01]  /*3440*/  IADD3 R6, P1, R58, R61, RZ ;  /* 0x0000003d3a067210 */ /* 0x001fe20007f3e0ff */
[----:B------:R-:W-:Y:S01]  /*3450*/  CS2R R14, SRZ ;  /* 0x00000000000e7805 */ /* 0x000fe2000001ff00 */
[----:B------:R-:W-:Y:S01]  /*3460*/  CS2R R36, SRZ ;  /* 0x0000000000247805 */ /* 0x000fe2000001ff00 */
[----:B------:R-:W-:Y:S01]  /*3470*/  CS2R R38, SRZ ;  /* 0x0000000000267805 */ /* 0x000fe2000001ff00 */
[----:B------:R-:W-:Y:S02]  /*3480*/  IADD3.X R7, R59, R25, RZ, P1, !PT ;  /* 0x000000193b077210 */ /* 0x000fe40000ffe4ff */
[C---:B------:R-:W-:Y:S01]  /*3490*/  IADD3 R8, R89.reuse, 0x400, RZ ;  /* 0x0000040059087810 */ /* 0x040fe20007ffe0ff */
[----:B------:R0:W4:Y:S04]  /*34a0*/  @!P0 LDG.E.128 R12, [R4.64+0x400] ;  /* 0x00040004040c8981 */ /* 0x000128000c1e1d00 */
[----:B------:R1:W5:Y:S01]  /*34b0*/  @!P0 LDG.E.128 R36, [R6.64+0x400] ;  /* 0x0004000406248981 */ /* 0x000362000c1e1d00 */
[----:B------:R-:W-:Y:S01]  /*34c0*/  ISETP.GE.AND P1, PT, R8, c[0x0][0x18c], PT ;  /* 0x0000630008007a0c */ /* 0x000fe20003f26270 */
[----:B------:R-:W-:Y:S01]  /*34d0*/  CS2R R48, SRZ ;  /* 0x0000000000307805 */ /* 0x000fe2000001ff00 */
[----:B------:R-:W-:Y:S01]  /*34e0*/  CS2R R50, SRZ ;  /* 0x0000000000327805 */ /* 0x000fe2000001ff00 */
[----:B------:R-:W-:Y:S01]  /*34f0*/  CS2R R52, SRZ ;  /* 0x0000000000347805 */ /* 0x000fe2000001ff00 */
[----:B------:R-:W-:Y:S01]  /*3500*/  CS2R R54, SRZ ;  /* 0x0000000000367805 */ /* 0x000fe2000001ff00 */
[----:B------:R-:W-:-:S08]  /*3510*/  IADD3 R8, R89, 0x600, RZ ;  /* 0x0000060059087810 */ /* 0x000fd00007ffe0ff */
[----:B------:R1:W4:Y:S04]  /*3520*/  @!P1 LDG.E.128 R48, [R6.64+0x800] ;  /* 0x0008000406309981 */ /* 0x000328000c1e1d00 */
[----:B------:R0:W4:Y:S01]  /*3530*/  @!P1 LDG.E.128 R52, [R4.64+0x800] ;  /* 0x0008000404349981 */ /* 0x000122000c1e1d00 */
[----:B------:R-:W-:Y:S01]  /*3540*/  ISETP.GE.AND P2, PT, R8, c[0x0][0x18c], PT ;  /* 0x0000630008007a0c */ /* 0x000fe20003f46270 */
[----:B------:R-:W-:Y:S01]  /*3550*/  CS2R R28, SRZ ;  /* 0x00000000001c7805 */ /* 0x000fe2000001ff00 */
[----:B------:R-:W-:Y:S01]  /*3560*/  CS2R R30, SRZ ;  /* 0x00000000001e7805 */ /* 0x000fe2000001ff00 */
[----:B------:R-:W-:Y:S01]  /*3570*/  CS2R R32, SRZ ;  /* 0x0000000000207805 */ /* 0x000fe2000001ff00 */
[----:B------:R-:W-:Y:S01]  /*3580*/  CS2R R34, SRZ ;  /* 0x0000000000227805 */ /* 0x000fe2000001ff00 */
[----:B------:R-:W-:-:S04]  /*3590*/  IADD3 R47, R42, R43, RZ ;  /* 0x0000002b2a2f7210 */ /* 0x000fc80007ffe0ff */
[----:B------:R-:W-:-:S04]  /*35a0*/  ISETP.GE.AND P3, PT, R47, c[0x0][0x18c], PT ;  /* 0x000063002f007a0c */ /* 0x000fc80003f66270 */
[----:B------:R0:W5:Y:S04]  /*35b0*/  @!P2 LDG.E.128 R28, [R4.64+0xc00] ;  /* 0x000c0004041ca981 */ /* 0x000168000c1e1d00 */
[----:B------:R1:W5:Y:S01]  /*35c0*/  @!P2 LDG.E.128 R32, [R6.64+0xc00] ;  /* 0x000c00040620a981 */ /* 0x000362000c1e1d00 */
[----:B------:R-:W-:Y:S01]  /*35d0*/  CS2R R20, SRZ ;  /* 0x0000000000147805 */ /* 0x000fe2000001ff00 */
[----:B------:R-:W-:Y:S01]  /*35e0*/  CS2R R22, SRZ ;  /* 0x0000000000167805 */ /* 0x000fe2000001ff00 */
[----:B------:R-:W-:Y:S01]  /*35f0*/  CS2R R8, SRZ ;  /* 0x0000000000087805 */ /* 0x000fe2000001ff00 */
[----:B------:R-:W-:Y:S01]  /*3600*/  CS2R R10, SRZ ;  /* 0x00000000000a7805 */ /* 0x000fe2000001ff00 */
[----:B0-----:R-:W-:-:S04]  /*3610*/  IMAD.WIDE R4, R47, R90, c[0x0][0x170] ;  /* 0x00005c002f047625 */ /* 0x001fc800078e025a */
[----:B-1----:R-:W-:Y:S01]  /*3620*/  IMAD.WIDE R6, R47, 0x2, R58 ;  /* 0x000000022f067825 */ /* 0x002fe200078e023a */
[----:B------:R0:W5:Y:S01]  /*3630*/  @!P3 LDG.E.128 R20, [R4.64] ;  /* 0x000000040414b981 */ /* 0x000162000c1e1d00 */
[----:B------:R-:W-:-:S03]  /*3640*/  IADD3 R87, R41, R43, RZ ;  /* 0x0000002b29577210 */ /* 0x000fc60007ffe0ff */
[----:B------:R1:W5:Y:S01]  /*3650*/  @!P3 LDG.E.128 R8, [R6.64] ;  /* 0x000000040608b981 */ /* 0x000362000c1e1d00 */
[C---:B------:R-:W-:Y:S01]  /*3660*/  ISETP.GE.AND P4, PT, R87.reuse, c[0x0][0x18c], PT ;  /* 0x0000630057007a0c */ /* 0x040fe20003f86270 */
[C---:B------:R-:W-:Y:S01]  /*3670*/  IMAD.WIDE R64, R87.reuse, 0x2, R58 ;  /* 0x0000000257407825 */ /* 0x040fe200078e023a */
[----:B0-----:R-:W-:Y:S01]  /*3680*/  CS2R R4, SRZ ;  /* 0x0000000000047805 */ /* 0x001fe2000001ff00 */
[----:B-1----:R-:W-:Y:S01]  /*3690*/  CS2R R6, SRZ ;  /* 0x0000000000067805 */ /* 0x002fe2000001ff00 */
[----:B------:R-:W-:Y:S01]  /*36a0*/  CS2R R16, SRZ ;  /* 0x0000000000107805 */ /* 0x000fe2000001ff00 */
[----:B------:R-:W-:Y:S01]  /*36b0*/  CS2R R18, SRZ ;  /* 0x0000000000127805 */ /* 0x000fe2000001ff00 */
[----:B------:R-:W-:Y:S01]  /*36c0*/  IMAD.WIDE R56, R87, R90, c[0x0][0x170] ;  /* 0x00005c0057387625 */ /* 0x000fe200078e025a */
[----:B------:R-:W-:-:S06]  /*36d0*/  IADD3 R24, P5, R2, R61, RZ ;  /* 0x0000003d02187210 */ /* 0x000fcc0007fbe0ff */
[----:B------:R0:W5:Y:S01]  /*36e0*/  @!P4 LDG.E.128 R4, [R64.64] ;  /* 0x000000044004c981 */ /* 0x000162000c1e1d00 */
[----:B------:R-:W-:Y:S02]  /*36f0*/  IADD3 R85, R40, R43, RZ ;  /* 0x0000002b28557210 */ /* 0x000fe40007ffe0ff */
[----:B------:R-:W-:Y:S01]  /*3700*/  IADD3.X R25, R3, R25, RZ, P5, !PT ;  /* 0x0000001903197210 */ /* 0x000fe20002ffe4ff */
[----:B------:R1:W5:Y:S01]  /*3710*/  @!P4 LDG.E.128 R16, [R56.64] ;  /* 0x000000043810c981 */ /* 0x000362000c1e1d00 */
[C---:B------:R-:W-:Y:S01]  /*3720*/  ISETP.GE.AND P5, PT, R85.reuse, c[0x0][0x18c], PT ;  /* 0x0000630055007a0c */ /* 0x040fe20003fa6270 */
[----:B------:R-:W-:Y:S01]  /*3730*/  CS2R R66, SRZ ;  /* 0x0000000000427805 */ /* 0x000fe2000001ff00 */
[----:B------:R-:W-:Y:S01]  /*3740*/  IMAD.WIDE R74, R85, 0x2, R58 ;  /* 0x00000002554a7825 */ /* 0x000fe200078e023a */
[----:B0-----:R-:W-:Y:S01]  /*3750*/  CS2R R64, SRZ ;  /* 0x0000000000407805 */ /* 0x001fe2000001ff00 */
[----:B------:R-:W-:Y:S01]  /*3760*/  CS2R R60, SRZ ;  /* 0x00000000003c7805 */ /* 0x000fe2000001ff00 */
[----:B------:R-:W-:Y:S01]  /*3770*/  CS2R R62, SRZ ;  /* 0x00000000003e7805 */ /* 0x000fe2000001ff00 */
[----:B-1----:R-:W-:Y:S01]  /*3780*/  IADD3 R57, R27, R43, RZ ;  /* 0x0000002b1b397210 */ /* 0x002fe20007ffe0ff */
[----:B------:R-:W-:-:S06]  /*3790*/  IMAD.WIDE R72, R85, R90, c[0x0][0x170] ;  /* 0x00005c0055487625 */ /* 0x000fcc00078e025a */
[----:B------:R0:W5:Y:S01]  /*37a0*/  @!P5 LDG.E.128 R64, [R74.64] ;  /* 0x000000044a40d981 */ /* 0x000162000c1e1d00 */
[----:B------:R-:W-:-:S03]  /*37b0*/  ISETP.GE.AND P6, PT, R57, c[0x0][0x18c], PT ;  /* 0x0000630039007a0c */ /* 0x000fc60003fc6270 */
[----:B------:R1:W5:Y:S01]  /*37c0*/  @!P5 LDG.E.128 R60, [R72.64] ;  /* 0x00000004483cd981 */ /* 0x000362000c1e1d00 */
[C---:B------:R-:W-:Y:S01]  /*37d0*/  IMAD.WIDE R92, R57.reuse, 0x2, R58 ;  /* 0x00000002395c7825 */ /* 0x040fe200078e023a */
[----:B0-----:R-:W-:Y:S01]  /*37e0*/  CS2R R74, SRZ ;  /* 0x00000000004a7805 */ /* 0x001fe2000001ff00 */
[----:B-1----:R-:W-:Y:S01]  /*37f0*/  CS2R R72, SRZ ;  /* 0x0000000000487805 */ /* 0x002fe2000001ff00 */
[----:B------:R-:W-:Y:S01]  /*3800*/  CS2R R68, SRZ ;  /* 0x0000000000447805 */ /* 0x000fe2000001ff00 */
[----:B------:R-:W-:Y:S01]  /*3810*/  CS2R R70, SRZ ;  /* 0x0000000000467805 */ /* 0x000fe2000001ff00 */
[----:B------:R-:W-:-:S04]  /*3820*/  IMAD.WIDE R90, R57, R90, c[0x0][0x170] ;  /* 0x00005c00395a7625 */ /* 0x000fc800078e025a */
[----:B------:R0:W5:Y:S04]  /*3830*/  @!P6 LDG.E.128 R72, [R92.64] ;  /* 0x000000045c48e981 */ /* 0x000168000c1e1d00 */
[----:B------:R1:W5:Y:S01]  /*3840*/  @!P6 LDG.E.128 R68, [R90.64] ;  /* 0x000000045a44e981 */ /* 0x000362000c1e1d00 */
[----:B------:R-:W-:Y:S02]  /*3850*/  P2R R84, PR, RZ, 0x1 ;  /* 0x00000001ff547803 */ /* 0x000fe40000000000 */
[----:B------:R-:W-:Y:S01]  /*3860*/  ISETP.GE.AND P0, PT, R89, c[0x0][0x18c], PT ;  /* 0x0000630059007a0c */ /* 0x000fe20003f06270 */
[--C-:B--2---:R-:W-:Y:S02]  /*3870*/  HADD2.F32 R44, -RZ, R80.reuse.H1_H1 ;  /* 0x30000050ff2c7230 */ /* 0x104fe40000004100 */
[----:B------:R-:W-:-:S02]  /*3880*/  HADD2.F32 R80, -RZ, R80.H0_H0 ;  /* 0x20000050ff507230 */ /* 0x000fc40000004100 */
[--C-:B---3--:R-:W-:Y:S02]  /*3890*/  HADD2.F32 R94, -RZ, R78.reuse.H1_H1 ;  /* 0x3000004eff5e7230 */ /* 0x108fe40000004100 */
[----:B------:R-:W-:Y:S02]  /*38a0*/  HADD2.F32 R96, -RZ, R78.H0_H0 ;  /* 0x2000004eff607230 */ /* 0x000fe40000004100 */
[--C-:B------:R-:W-:Y:S02]  /*38b0*/  HADD2.F32 R56, -RZ, R81.reuse.H1_H1 ;  /* 0x30000051ff387230 */ /* 0x100fe40000004100 */
[----:B------:R-:W-:Y:S02]  /*38c0*/  HADD2.F32 R78, -RZ, R81.H0_H0 ;  /* 0x20000051ff4e7230 */ /* 0x000fe40000004100 */
[--C-:B------:R-:W-:Y:S02]  /*38d0*/  HADD2.F32 R86, -RZ, R77.reuse.H1_H1 ;  /* 0x3000004dff567230 */ /* 0x100fe40000004100 */
[----:B------:R-:W-:Y:S01]  /*38e0*/  HADD2.F32 R88, -RZ, R77.H0_H0 ;  /* 0x2000004dff587230 */ /* 0x000fe20000004100 */
[C---:B------:R-:W-:Y:S01]  /*38f0*/  FADD R77, -R45.reuse, R80 ;  /* 0x000000502d4d7221 */ /* 0x040fe20000000100 */
[--C-:B0-----:R-:W-:Y:S01]  /*3900*/  HADD2.F32 R92, -RZ, R83.reuse.H1_H1 ;  /* 0x30000053ff5c7230 */ /* 0x101fe20000004100 */
[C---:B------:R-:W-:Y:S01]  /*3910*/  FADD R81, -R45.reuse, R78 ;  /* 0x0000004e2d517221 */ /* 0x040fe20000000100 */
[----:B------:R-:W-:Y:S01]  /*3920*/  HADD2.F32 R98, -RZ, R83.H0_H0 ;  /* 0x20000053ff627230 */ /* 0x000fe20000004100 */
[----:B------:R-:W-:Y:S01]  /*3930*/  FADD R83, -R45, R56 ;  /* 0x000000382d537221 */ /* 0x000fe20000000100 */
[--C-:B------:R-:W-:Y:S01]  /*3940*/  HADD2.F32 R46, -RZ, R76.reuse.H1_H1 ;  /* 0x3000004cff2e7230 */ /* 0x100fe20000004100 */
[C---:B------:R-:W-:Y:S01]  /*3950*/  FMUL R77, R0.reuse, R77 ;  /* 0x0000004d004d7220 */ /* 0x040fe20000400000 */
[----:B------:R-:W-:Y:S01]  /*3960*/  HADD2.F32 R76, -RZ, R76.H0_H0 ;  /* 0x2000004cff4c7230 */ /* 0x000fe20000004100 */
[C---:B------:R-:W-:Y:S01]  /*3970*/  FMUL R81, R0.reuse, R81 ;  /* 0x0000005100517220 */ /* 0x040fe20000400000 */
[--C-:B-1----:R-:W-:Y:S01]  /*3980*/  HADD2.F32 R90, -RZ, R82.reuse.H1_H1 ;  /* 0x30000052ff5a7230 */ /* 0x102fe20000004100 */
[----:B------:R-:W-:Y:S01]  /*3990*/  FMUL R83, R0, R83 ;  /* 0x0000005300537220 */ /* 0x000fe20000400000 */
[----:B------:R-:W-:Y:S01]  /*39a0*/  HADD2.F32 R82, -RZ, R82.H0_H0 ;  /* 0x20000052ff527230 */ /* 0x000fe20000004100 */
[----:B------:R-:W-:Y:S01]  /*39b0*/  FMUL R76, R77, R76 ;  /* 0x0000004c4d4c7220 */ /* 0x000fe20000400000 */
[--C-:B------:R-:W-:Y:S01]  /*39c0*/  HADD2.F32 R100, -RZ, R79.reuse.H1_H1 ;  /* 0x3000004fff647230 */ /* 0x100fe20000004100 */
[----:B------:R-:W-:Y:S01]  /*39d0*/  FMUL R77, R81, R88 ;  /* 0x00000058514d7220 */ /* 0x000fe20000400000 */
[----:B------:R-:W-:Y:S01]  /*39e0*/  HADD2.F32 R102, -RZ, R79.H0_H0 ;  /* 0x2000004fff667230 */ /* 0x000fe20000004100 */
[----:B------:R-:W-:-:S02]  /*39f0*/  FMUL R86, R83, R86 ;  /* 0x0000005653567220 */ /* 0x000fc40000400000 */
[C---:B------:R-:W-:Y:S02]  /*3a00*/  FADD R79, -R45.reuse, R44 ;  /* 0x0000002c2d4f7221 */ /* 0x040fe40000000100 */
[C---:B------:R-:W-:Y:S02]  /*3a10*/  FADD R81, -R45.reuse, R82 ;  /* 0x000000522d517221 */ /* 0x040fe40000000100 */
[C---:B------:R-:W-:Y:S02]  /*3a20*/  FADD R83, -R45.reuse, R90 ;  /* 0x0000005a2d537221 */ /* 0x040fe40000000100 */
[C---:B------:R-:W-:Y:S02]  /*3a30*/  FADD R91, -R45.reuse, R98 ;  /* 0x000000622d5b7221 */ /* 0x040fe40000000100 */
[----:B------:R-:W-:Y:S02]  /*3a40*/  FADD R93, -R45, R92 ;  /* 0x0000005c2d5d7221 */ /* 0x000fe40000000100 */
[----:B------:R-:W-:-:S02]  /*3a50*/  FMUL R79, R0, R79 ;  /* 0x0000004f004f7220 */ /* 0x000fc40000400000 */
[C---:B------:R-:W-:Y:S02]  /*3a60*/  FMUL R81, R0.reuse, R81 ;  /* 0x0000005100517220 */ /* 0x040fe40000400000 */
[C---:B------:R-:W-:Y:S02]  /*3a70*/  FMUL R83, R0.reuse, R83 ;  /* 0x0000005300537220 */ /* 0x040fe40000400000 */
[C---:B------:R-:W-:Y:S02]  /*3a80*/  FMUL R91, R0.reuse, R91 ;  /* 0x0000005b005b7220 */ /* 0x040fe40000400000 */
[----:B------:R-:W-:Y:S02]  /*3a90*/  FMUL R93, R0, R93 ;  /* 0x0000005d005d7220 */ /* 0x000fe40000400000 */
[----:B------:R-:W-:Y:S02]  /*3aa0*/  FMUL R79, R79, R46 ;  /* 0x0000002e4f4f7220 */ /* 0x000fe40000400000 */
[----:B------:R-:W-:-:S02]  /*3ab0*/  FMUL R78, R81, R96 ;  /* 0x00000060514e7220 */ /* 0x000fc40000400000 */
[----:B------:R-:W-:Y:S02]  /*3ac0*/  FMUL R83, R83, R94 ;  /* 0x0000005e53537220 */ /* 0x000fe40000400000 */
[----:B------:R-:W-:Y:S02]  /*3ad0*/  FMUL R91, R91, R102 ;  /* 0x000000665b5b7220 */ /* 0x000fe40000400000 */
[----:B------:R-:W-:Y:S01]  /*3ae0*/  FMUL R100, R93, R100 ;  /* 0x000000645d647220 */ /* 0x000fe20000400000 */
[----:B------:R-:W-:Y:S01]  /*3af0*/  F2FP.PACK_AB R76, R79, R76 ;  /* 0x0000004c4f4c723e */ /* 0x000fe200000000ff */
[----:B------:R-:W-:Y:S01]  /*3b00*/  IMAD.WIDE R80, R89, 0x2, R2 ;  /* 0x0000000259507825 */ /* 0x000fe200078e0202 */
[----:B------:R-:W-:Y:S01]  /*3b10*/  F2FP.PACK_AB R78, R83, R78 ;  /* 0x0000004e534e723e */ /* 0x000fe200000000ff */
[--C-:B----4-:R-:W-:Y:S01]  /*3b20*/  HADD2.F32 R44, -RZ, R12.reuse.H1_H1 ;  /* 0x3000000cff2c7230 */ /* 0x110fe20000004100 */
[----:B------:R-:W-:Y:S01]  /*3b30*/  F2FP.PACK_AB R77, R86, R77 ;  /* 0x0000004d564d723e */ /* 0x000fe200000000ff */
[----:B------:R-:W-:Y:S01]  /*3b40*/  HADD2.F32 R83, -RZ, R12.H0_H0 ;  /* 0x2000000cff537230 */ /* 0x000fe20000004100 */
[----:B------:R-:W-:Y:S01]  /*3b50*/  F2FP.PACK_AB R79, R100, R91 ;  /* 0x0000005b644f723e */ /* 0x000fe200000000ff */
[----:B-----5:R-:W-:-:S02]  /*3b60*/  HADD2.F32 R12, -RZ, R36.H1_H1 ;  /* 0x30000024ff0c7230 */ /* 0x020fc40000004100 */
[----:B------:R-:W-:Y:S02]  /*3b70*/  HADD2.F32 R36, -RZ, R36.H0_H0 ;  /* 0x20000024ff247230 */ /* 0x000fe40000004100 */
[--C-:B------:R-:W-:Y:S02]  /*3b80*/  HADD2.F32 R82, -RZ, R14.reuse.H1_H1 ;  /* 0x3000000eff527230 */ /* 0x100fe40000004100 */
[----:B------:R-:W-:Y:S02]  /*3b90*/  HADD2.F32 R91, -RZ, R14.H0_H0 ;  /* 0x2000000eff5b7230 */ /* 0x000fe40000004100 */
[--C-:B------:R-:W-:Y:S01]  /*3ba0*/  HADD2.F32 R46, -RZ, R37.reuse.H0_H0 ;  /* 0x20000025ff2e7230 */ /* 0x100fe20000004100 */
[----:B------:R0:W-:Y:S01]  /*3bb0*/  @!P0 STG.E.128 [R80.64], R76 ;  /* 0x0000004c50008986 */ /* 0x0001e2000c101d04 */
[----:B------:R-:W-:Y:S01]  /*3bc0*/  HADD2.F32 R14, -RZ, R37.H1_H1 ;  /* 0x30000025ff0e7230 */ /* 0x000fe20000004100 */
[----:B------:R-:W-:Y:S01]  /*3bd0*/  ISETP.NE.AND P0, PT, R84, RZ, PT ;  /* 0x000000ff5400720c */ /* 0x000fe20003f05270 */
[----:B------:R-:W-:-:S02]  /*3be0*/  HADD2.F32 R56, -RZ, R13.H1_H1 ;  /* 0x3000000dff387230 */ /* 0x000fc40000004100 */
[----:B------:R-:W-:Y:S01]  /*3bf0*/  HADD2.F32 R89, -RZ, R13.H0_H0 ;  /* 0x2000000dff597230 */ /* 0x000fe20000004100 */
[C---:B------:R-:W-:Y:S01]  /*3c00*/  FADD R13, -R45.reuse, R36 ;  /* 0x000000242d0d7221 */ /* 0x040fe20000000100 */
[--C-:B------:R-:W-:Y:S01]  /*3c10*/  HADD2.F32 R84, -RZ, R15.reuse.H1_H1 ;  /* 0x3000000fff547230 */ /* 0x100fe20000004100 */
[C---:B------:R-:W-:Y:S01]  /*3c20*/  FADD R37, -R45.reuse, R46 ;  /* 0x0000002e2d257221 */ /* 0x040fe20000000100 */
[----:B------:R-:W-:Y:S01]  /*3c30*/  HADD2.F32 R93, -RZ, R15.H0_H0 ;  /* 0x2000000fff5d7230 */ /* 0x000fe20000004100 */
[----:B------:R-:W-:Y:S02]  /*3c40*/  FADD R15, -R45, R12 ;  /* 0x0000000c2d0f7221 */ /* 0x000fe40000000100 */
[----:B------:R-:W-:Y:S01]  /*3c50*/  FMUL R12, R0, R13 ;  /* 0x0000000d000c7220 */ /* 0x000fe20000400000 */
[--C-:B0-----:R-:W-:Y:S02]  /*3c60*/  HADD2.F32 R76, -RZ, R38.reuse.H1_H1 ;  /* 0x30000026ff4c7230 */ /* 0x101fe40000004100 */
[----:B------:R-:W-:-:S02]  /*3c70*/  HADD2.F32 R38, -RZ, R38.H0_H0 ;  /* 0x20000026ff267230 */ /* 0x000fc40000004100 */
[--C-:B------:R-:W-:Y:S02]  /*3c80*/  HADD2.F32 R78, -RZ, R39.reuse.H1_H1 ;  /* 0x30000027ff4e7230 */ /* 0x100fe40000004100 */
[----:B------:R-:W-:Y:S01]  /*3c90*/  HADD2.F32 R80, -RZ, R39.H0_H0 ;  /* 0x20000027ff507230 */ /* 0x000fe20000004100 */
[C---:B------:R-:W-:Y:S02]  /*3ca0*/  FADD R39, -R45.reuse, R14 ;  /* 0x0000000e2d277221 */ /* 0x040fe40000000100 */
[C---:B------:R-:W-:Y:S02]  /*3cb0*/  FMUL R13, R0.reuse, R15 ;  /* 0x0000000f000d7220 */ /* 0x040fe40000400000 */
[C---:B------:R-:W-:Y:S02]  /*3cc0*/  FMUL R14, R0.reuse, R37 ;  /* 0x00000025000e7220 */ /* 0x040fe40000400000 */
[----:B------:R-:W-:Y:S02]  /*3cd0*/  FMUL R15, R0, R39 ;  /* 0x00000027000f7220 */ /* 0x000fe40000400000 */
[----:B------:R-:W-:-:S02]  /*3ce0*/  FADD R37, -R45, R38 ;  /* 0x000000262d257221 */ /* 0x000fc40000000100 */
[C---:B------:R-:W-:Y:S02]  /*3cf0*/  FADD R39, -R45.reuse, R76 ;  /* 0x0000004c2d277221 */ /* 0x040fe40000000100 */
[----:B------:R-:W-:Y:S02]  /*3d00*/  FADD R79, -R45, R78 ;  /* 0x0000004e2d4f7221 */ /* 0x000fe40000000100 */
[----:B------:R-:W-:Y:S01]  /*3d10*/  FMUL R13, R13, R44 ;  /* 0x0000002c0d0d7220 */ /* 0x000fe20000400000 */
[--C-:B------:R-:W-:Y:S01]  /*3d20*/  HADD2.F32 R44, -RZ, R48.reuse.H1_H1 ;  /* 0x30000030ff2c7230 */ /* 0x100fe20000004100 */
[----:B------:R-:W-:Y:S02]  /*3d30*/  FADD R77, -R45, R80 ;  /* 0x000000502d4d7221 */ /* 0x000fe40000000100 */
[C---:B------:R-:W-:Y:S01]  /*3d40*/  FMUL R36, R0.reuse, R37 ;  /* 0x0000002500247220 */ /* 0x040fe20000400000 */
[----:B------:R-:W-:Y:S01]  /*3d50*/  HADD2.F32 R48, -RZ, R48.H0_H0 ;  /* 0x20000030ff307230 */ /* 0x000fe20000004100 */
[C---:B------:R-:W-:Y:S01]  /*3d60*/  FMUL R37, R0.reuse, R39 ;  /* 0x0000002700257220 */ /* 0x040fe20000400000 */
[--C-:B------:R-:W-:Y:S01]  /*3d70*/  HADD2.F32 R80, -RZ, R54.reuse.H1_H1 ;  /* 0x30000036ff507230 */ /* 0x100fe20000004100 */
[C---:B------:R-:W-:Y:S01]  /*3d80*/  FMUL R39, R0.reuse, R79 ;  /* 0x0000004f00277220 */ /* 0x040fe20000400000 */
[----:B------:R-:W-:Y:S01]  /*3d90*/  HADD2.F32 R79, -RZ, R54.H0_H0 ;  /* 0x20000036ff4f7230 */ /* 0x000fe20000004100 */
[----:B------:R-:W-:Y:S01]  /*3da0*/  FMUL R38, R0, R77 ;  /* 0x0000004d00267220 */ /* 0x000fe20000400000 */
[--C-:B------:R-:W-:Y:S01]  /*3db0*/  HADD2.F32 R54, -RZ, R49.reuse.H0_H0 ;  /* 0x20000031ff367230 */ /* 0x100fe20000004100 */
[----:B------:R-:W-:Y:S01]  /*3dc0*/  FMUL R37, R37, R82 ;  /* 0x0000005225257220 */ /* 0x000fe20000400000 */
[--C-:B------:R-:W-:Y:S01]  /*3dd0*/  HADD2.F32 R46, -RZ, R52.reuse.H1_H1 ;  /* 0x30000034ff2e7230 */ /* 0x100fe20000004100 */
[----:B------:R-:W-:Y:S01]  /*3de0*/  FMUL R39, R39, R84 ;  /* 0x0000005427277220 */ /* 0x000fe20000400000 */
[----:B------:R-:W-:Y:S01]  /*3df0*/  HADD2.F32 R77, -RZ, R52.H0_H0 ;  /* 0x20000034ff4d7230 */ /* 0x000fe20000004100 */
[----:B------:R-:W-:Y:S01]  /*3e00*/  FMUL R15, R15, R56 ;  /* 0x000000380f0f7220 */ /* 0x000fe20000400000 */
[----:B------:R-:W-:Y:S01]  /*3e10*/  HADD2.F32 R52, -RZ, R49.H1_H1 ;  /* 0x30000031ff347230 */ /* 0x000fe20000004100 */
[----:B------:R-:W-:Y:S01]  /*3e20*/  FADD R49, -R45, R48 ;  /* 0x000000302d317221 */ /* 0x000fe20000000100 */
[----:B------:R-:W-:-:S02]  /*3e30*/  HADD2.F32 R82, -RZ, R51.H1_H1 ;  /* 0x30000033ff527230 */ /* 0x000fc40000004100 */
[----:B------:R-:W-:Y:S01]  /*3e40*/  HADD2.F32 R84, -RZ, R51.H0_H0 ;  /* 0x20000033ff547230 */ /* 0x000fe20000004100 */
[C---:B------:R-:W-:Y:S01]  /*3e50*/  FADD R51, -R45.reuse, R44 ;  /* 0x0000002c2d337221 */ /* 0x040fe20000000100 */
[--C-:B------:R-:W-:Y:S02]  /*3e60*/  HADD2.F32 R56, -RZ, R53.reuse.H1_H1 ;  /* 0x30000035ff387230 */ /* 0x100fe40000004100 */
[----:B------:R-:W-:Y:S01]  /*3e70*/  HADD2.F32 R76, -RZ, R53.H0_H0 ;  /* 0x20000035ff4c7230 */ /* 0x000fe20000004100 */
[----:B------:R-:W-:Y:S01]  /*3e80*/  FADD R53, -R45, R54 ;  /* 0x000000362d357221 */ /* 0x000fe20000000100 */
[--C-:B------:R-:W-:Y:S01]  /*3e90*/  HADD2.F32 R78, -RZ, R50.reuse.H1_H1 ;  /* 0x30000032ff4e7230 */ /* 0x100fe20000004100 */
[C---:B------:R-:W-:Y:S01]  /*3ea0*/  FMUL R44, R0.reuse, R49 ;  /* 0x00000031002c7220 */ /* 0x040fe20000400000 */
[----:B------:R-:W-:Y:S01]  /*3eb0*/  HADD2.F32 R50, -RZ, R50.H0_H0 ;  /* 0x20000032ff327230 */ /* 0x000fe20000004100 */
[C---:B------:R-:W-:Y:S02]  /*3ec0*/  FMUL R49, R0.reuse, R51 ;  /* 0x0000003300317220 */ /* 0x040fe40000400000 */
[----:B------:R-:W-:Y:S01]  /*3ed0*/  FMUL R53, R0, R53 ;  /* 0x0000003500357220 */ /* 0x000fe20000400000 */
[--C-:B------:R-:W-:Y:S01]  /*3ee0*/  HADD2.F32 R86, -RZ, R55.reuse.H1_H1 ;  /* 0x30000037ff567230 */ /* 0x100fe20000004100 */
[----:B------:R-:W-:Y:S01]  /*3ef0*/  FMUL R12, R12, R83 ;  /* 0x000000530c0c7220 */ /* 0x000fe20000400000 */
[----:B------:R-:W-:Y:S01]  /*3f00*/  HADD2.F32 R83, -RZ, R55.H0_H0 ;  /* 0x20000037ff537230 */ /* 0x000fe20000004100 */
[----:B------:R-:W-:-:S02]  /*3f10*/  FMUL R44, R44, R77 ;  /* 0x0000004d2c2c7220 */ /* 0x000fc40000400000 */
[----:B------:R-:W-:Y:S02]  /*3f20*/  FMUL R49, R49, R46 ;  /* 0x0000002e31317220 */ /* 0x000fe40000400000 */
[C---:B------:R-:W-:Y:S02]  /*3f30*/  FADD R77, -R45.reuse, R84 ;  /* 0x000000542d4d7221 */ /* 0x040fe40000000100 */
[----:B------:R-:W-:Y:S02]  /*3f40*/  FADD R55, -R45, R52 ;  /* 0x000000342d377221 */ /* 0x000fe40000000100 */
[----:B------:R-:W-:Y:S02]  /*3f50*/  FMUL R46, R53, R76 ;  /* 0x0000004c352e7220 */ /* 0x000fe40000400000 */
[C---:B------:R-:W-:Y:S01]  /*3f60*/  FADD R53, -R45.reuse, R50 ;  /* 0x000000322d357221 */ /* 0x040fe20000000100 */
[--C-:B------:R-:W-:Y:S01]  /*3f70*/  HADD2.F32 R52, -RZ, R28.reuse.H1_H1 ;  /* 0x3000001cff347230 */ /* 0x100fe20000004100 */
[C---:B------:R-:W-:Y:S01]  /*3f80*/  FMUL R50, R0.reuse, R77 ;  /* 0x0000004d00327220 */ /* 0x040fe20000400000 */
[----:B------:R-:W-:Y:S01]  /*3f90*/  HADD2.F32 R77, -RZ, R28.H0_H0 ;  /* 0x2000001cff4d7230 */ /* 0x000fe20000004100 */
[C---:B------:R-:W-:Y:S01]  /*3fa0*/  FMUL R51, R0.reuse, R55 ;  /* 0x0000003700337220 */ /* 0x040fe20000400000 */
[--C-:B------:R-:W-:Y:S01]  /*3fb0*/  HADD2.F32 R28, -RZ, R32.reuse.H1_H1 ;  /* 0x30000020ff1c7230 */ /* 0x100fe20000004100 */
[----:B------:R-:W-:Y:S01]  /*3fc0*/  FADD R55, -R45, R78 ;  /* 0x0000004e2d377221 */ /* 0x000fe20000000100 */
[----:B------:R-:W-:Y:S01]  /*3fd0*/  HADD2.F32 R32, -RZ, R32.H0_H0 ;  /* 0x20000020ff207230 */ /* 0x000fe20000004100 */
[----:B------:R-:W-:-:S02]  /*3fe0*/  FMUL R48, R0, R53 ;  /* 0x0000003500307220 */ /* 0x000fc40000400000 */
[----:B------:R-:W-:Y:S01]  /*3ff0*/  FADD R81, -R45, R82 ;  /* 0x000000522d517221 */ /* 0x000fe20000000100 */
[----:B------:R-:W-:Y:S01]  /*4000*/  HADD2.F32 R54, -RZ, R33.H0_H0 ;  /* 0x20000021ff367230 */ /* 0x000fe20000004100 */
[----:B------:R-:W-:Y:S01]  /*4010*/  FMUL R51, R51, R56 ;  /* 0x0000003833337220 */ /* 0x000fe20000400000 */
[--C-:B------:R-:W-:Y:S01]  /*4020*/  HADD2.F32 R56, -RZ, R29.reuse.H1_H1 ;  /* 0x3000001dff387230 */ /* 0x100fe20000004100 */
[----:B------:R-:W-:Y:S02]  /*4030*/  FMUL R53, R0, R55 ;  /* 0x0000003700357220 */ /* 0x000fe40000400000 */
[----:B------:R-:W-:Y:S01]  /*4040*/  FMUL R48, R48, R79 ;  /* 0x0000004f30307220 */ /* 0x000fe20000400000 */
[----:B------:R-:W-:Y:S01]  /*4050*/  HADD2.F32 R79, -RZ, R29.H0_H0 ;  /* 0x2000001dff4f7230 */ /* 0x000fe20000004100 */
[----:B------:R-:W-:Y:S01]  /*4060*/  FMUL R55, R0, R81 ;  /* 0x0000005100377220 */ /* 0x000fe20000400000 */
[--C-:B------:R-:W-:Y:S01]  /*4070*/  HADD2.F32 R78, -RZ, R30.reuse.H1_H1 ;  /* 0x3000001eff4e7230 */ /* 0x100fe20000004100 */
[----:B------:R-:W-:Y:S01]  /*4080*/  FMUL R50, R50, R83 ;  /* 0x0000005332327220 */ /* 0x000fe20000400000 */
[----:B------:R-:W-:Y:S01]  /*4090*/  HADD2.F32 R81, -RZ, R30.H0_H0 ;  /* 0x2000001eff517230 */ /* 0x000fe20000004100 */
[----:B------:R-:W-:Y:S01]  /*40a0*/  FADD R29, -R45, R32 ;  /* 0x000000202d1d7221 */ /* 0x000fe20000000100 */
[----:B------:R-:W-:-:S02]  /*40b0*/  HADD2.F32 R84, -RZ, R31.H1_H1 ;  /* 0x3000001fff547230 */ /* 0x000fc40000004100 */
[----:B------:R-:W-:Y:S01]  /*40c0*/  HADD2.F32 R83, -RZ, R31.H0_H0 ;  /* 0x2000001fff537230 */ /* 0x000fe20000004100 */
[C---:B------:R-:W-:Y:S01]  /*40d0*/  FADD R31, -R45.reuse, R28 ;  /* 0x0000001c2d1f7221 */ /* 0x040fe20000000100 */
[----:B------:R-:W-:Y:S01]  /*40e0*/  HADD2.F32 R30, -RZ, R33.H1_H1 ;  /* 0x30000021ff1e7230 */ /* 0x000fe20000004100 */
[----:B------:R-:W-:Y:S01]  /*40f0*/  FADD R33, -R45, R54 ;  /* 0x000000362d217221 */ /* 0x000fe20000000100 */
[--C-:B------:R-:W-:Y:S01]  /*4100*/  HADD2.F32 R76, -RZ, R34.reuse.H1_H1 ;  /* 0x30000022ff4c7230 */ /* 0x100fe20000004100 */
[----:B------:R-:W-:Y:S01]  /*4110*/  FMUL R53, R53, R80 ;  /* 0x0000005035357220 */ /* 0x000fe20000400000 */
[----:B------:R-:W-:Y:S01]  /*4120*/  HADD2.F32 R34, -RZ, R34.H0_H0 ;  /* 0x20000022ff227230 */ /* 0x000fe20000004100 */
[C---:B------:R-:W-:Y:S01]  /*4130*/  FMUL R28, R0.reuse, R29 ;  /* 0x0000001d001c7220 */ /* 0x040fe20000400000 */
[--C-:B------:R-:W-:Y:S01]  /*4140*/  HADD2.F32 R80, -RZ, R35.reuse.H1_H1 ;  /* 0x30000023ff507230 */ /* 0x100fe20000004100 */
[----:B------:R-:W-:Y:S01]  /*4150*/  FMUL R29, R0, R31 ;  /* 0x0000001f001d7220 */ /* 0x000fe20000400000 */
[----:B------:R-:W-:Y:S01]  /*4160*/  HADD2.F32 R82, -RZ, R35.H0_H0 ;  /* 0x20000023ff527230 */ /* 0x000fe20000004100 */
[----:B------:R-:W-:-:S02]  /*4170*/  FADD R35, -R45, R30 ;  /* 0x0000001e2d237221 */ /* 0x000fc40000000100 */
[C---:B------:R-:W-:Y:S01]  /*4180*/  FMUL R30, R0.reuse, R33 ;  /* 0x00000021001e7220 */ /* 0x040fe20000400000 */
[--C-:B------:R-:W-:Y:S01]  /*4190*/  HADD2.F32 R54, -RZ, R20.reuse.H0_H0 ;  /* 0x20000014ff367230 */ /* 0x100fe20000004100 */
[----:B------:R-:W-:Y:S01]  /*41a0*/  FMUL R29, R29, R52 ;  /* 0x000000341d1d7220 */ /* 0x000fe20000400000 */
[----:B------:R-:W-:Y:S01]  /*41b0*/  HADD2.F32 R52, -RZ, R20.H1_H1 ;  /* 0x30000014ff347230 */ /* 0x000fe20000004100 */
[----:B------:R-:W-:Y:S01]  /*41c0*/  FMUL R31, R0, R35 ;  /* 0x00000023001f7220 */ /* 0x000fe20000400000 */
[--C-:B------:R-:W-:Y:S01]  /*41d0*/  HADD2.F32 R20, -RZ, R8.reuse.H1_H1 ;  /* 0x30000008ff147230 */ /* 0x100fe20000004100 */
[C---:B------:R-:W-:Y:S01]  /*41e0*/  FADD R33, -R45.reuse, R34 ;  /* 0x000000222d217221 */ /* 0x040fe20000000100 */
[----:B------:R-:W-:Y:S01]  /*41f0*/  HADD2.F32 R8, -RZ, R8.H0_H0 ;  /* 0x20000008ff087230 */ /* 0x000fe20000004100 */
[----:B------:R-:W-:Y:S02]  /*4200*/  FMUL R30, R30, R79 ;  /* 0x0000004f1e1e7220 */ /* 0x000fe40000400000 */
[----:B------:R-:W-:-:S02]  /*4210*/  FADD R35, -R45, R76 ;  /* 0x0000004c2d237221 */ /* 0x000fc40000000100 */
[C---:B------:R-:W-:Y:S02]  /*4220*/  FADD R79, -R45.reuse, R80 ;  /* 0x000000502d4f7221 */ /* 0x040fe40000000100 */
[----:B------:R-:W-:Y:S01]  /*4230*/  FMUL R28, R28, R77 ;  /* 0x0000004d1c1c7220 */ /* 0x000fe20000400000 */
[--C-:B------:R-:W-:Y:S01]  /*4240*/  HADD2.F32 R80, -RZ, R22.reuse.H1_H1 ;  /* 0x30000016ff507230 */ /* 0x100fe20000004100 */
[----:B------:R-:W-:Y:S01]  /*4250*/  FADD R77, -R45, R82 ;  /* 0x000000522d4d7221 */ /* 0x000fe20000000100 */
[----:B------:R-:W-:Y:S01]  /*4260*/  HADD2.F32 R82, -RZ, R22.H0_H0 ;  /* 0x20000016ff527230 */ /* 0x000fe20000004100 */
[C---:B------:R-:W-:Y:S01]  /*4270*/  FMUL R32, R0.reuse, R33 ;  /* 0x0000002100207220 */ /* 0x040fe20000400000 */
[--C-:B------:R-:W-:Y:S01]  /*4280*/  HADD2.F32 R22, -RZ, R9.reuse.H1_H1 ;  /* 0x30000009ff167230 */ /* 0x100fe20000004100 */
[----:B------:R-:W-:Y:S01]  /*4290*/  FMUL R31, R31, R56 ;  /* 0x000000381f1f7220 */ /* 0x000fe20000400000 */
[----:B------:R-:W-:Y:S01]  /*42a0*/  HADD2.F32 R56, -RZ, R9.H0_H0 ;  /* 0x20000009ff387230 */ /* 0x000fe20000004100 */
[----:B------:R-:W-:-:S02]  /*42b0*/  FMUL R33, R0, R35 ;  /* 0x0000002300217220 */ /* 0x000fc40000400000 */
[C---:B------:R-:W-:Y:S02]  /*42c0*/  FMUL R35, R0.reuse, R79 ;  /* 0x0000004f00237220 */ /* 0x040fe40000400000 */
[----:B------:R-:W-:Y:S02]  /*42d0*/  FADD R9, -R45, R8 ;  /* 0x000000082d097221 */ /* 0x000fe40000000100 */
[----:B------:R-:W-:Y:S01]  /*42e0*/  FMUL R33, R33, R78 ;  /* 0x0000004e21217220 */ /* 0x000fe20000400000 */
[--C-:B------:R-:W-:Y:S01]  /*42f0*/  HADD2.F32 R78, -RZ, R10.reuse.H1_H1 ;  /* 0x3000000aff4e7230 */ /* 0x100fe20000004100 */
[----:B------:R-:W-:Y:S01]  /*4300*/  FMUL R55, R55, R86 ;  /* 0x0000005637377220 */ /* 0x000fe20000400000 */
[----:B------:R-:W-:Y:S01]  /*4310*/  HADD2.F32 R10, -RZ, R10.H0_H0 ;  /* 0x2000000aff0a7230 */ /* 0x000fe20000004100 */
[----:B------:R-:W-:Y:S01]  /*4320*/  FMUL R35, R35, R84 ;  /* 0x0000005423237220 */ /* 0x000fe20000400000 */
[--C-:B------:R-:W-:Y:S01]  /*4330*/  HADD2.F32 R84, -RZ, R11.reuse.H1_H1 ;  /* 0x3000000bff547230 */ /* 0x100fe20000004100 */
[C---:B------:R-:W-:Y:S01]  /*4340*/  FMUL R9, R0.reuse, R9 ;  /* 0x0000000900097220 */ /* 0x040fe20000400000 */
[----:B------:R-:W-:Y:S01]  /*4350*/  HADD2.F32 R86, -RZ, R11.H0_H0 ;  /* 0x2000000bff567230 */ /* 0x000fe20000004100 */
[C---:B------:R-:W-:Y:S01]  /*4360*/  FADD R11, -R45.reuse, R20 ;  /* 0x000000142d0b7221 */ /* 0x040fe20000000100 */
[--C-:B------:R-:W-:Y:S01]  /*4370*/  HADD2.F32 R76, -RZ, R21.reuse.H1_H1 ;  /* 0x30000015ff4c7230 */ /* 0x100fe20000004100 */
[----:B------:R-:W-:Y:S01]  /*4380*/  FMUL R34, R0, R77 ;  /* 0x0000004d00227220 */ /* 0x000fe20000400000 */
[----:B------:R-:W-:Y:S01]  /*4390*/  HADD2.F32 R77, -RZ, R21.H0_H0 ;  /* 0x20000015ff4d7230 */ /* 0x000fe20000004100 */
[----:B------:R-:W-:-:S02]  /*43a0*/  FADD R21, -R45, R56 ;  /* 0x000000382d157221 */ /* 0x000fc40000000100 */
[----:B------:R-:W-:Y:S01]  /*43b0*/  FMUL R20, R9, R54 ;  /* 0x0000003609147220 */ /* 0x000fe20000400000 */
[--C-:B------:R-:W-:Y:S01]  /*43c0*/  HADD2.F32 R88, -RZ, R23.reuse.H1_H1 ;  /* 0x30000017ff587230 */ /* 0x100fe20000004100 */
[----:B------:R-:W-:Y:S01]  /*43d0*/  FMUL R32, R32, R81 ;  /* 0x0000005120207220 */ /* 0x000fe20000400000 */
[----:B------:R-:W-:Y:S01]  /*43e0*/  HADD2.F32 R81, -RZ, R23.H0_H0 ;  /* 0x20000017ff517230 */ /* 0x000fe20000004100 */
[----:B------:R-:W-:Y:S02]  /*43f0*/  FMUL R11, R0, R11 ;  /* 0x0000000b000b7220 */ /* 0x000fe40000400000 */
[C---:B------:R-:W-:Y:S02]  /*4400*/  FADD R9, -R45.reuse, R10 ;  /* 0x0000000a2d097221 */ /* 0x040fe40000000100 */
[C---:B------:R-:W-:Y:S02]  /*4410*/  FADD R79, -R45.reuse, R84 ;  /* 0x000000542d4f7221 */ /* 0x040fe40000000100 */
[----:B------:R-:W-:-:S02]  /*4420*/  FADD R23, -R45, R22 ;  /* 0x000000162d177221 */ /* 0x000fc40000000100 */
[C---:B------:R-:W-:Y:S01]  /*4430*/  FMUL R22, R0.reuse, R21 ;  /* 0x0000001500167220 */ /* 0x040fe20000400000 */
[--C-:B------:R-:W-:Y:S01]  /*4440*/  HADD2.F32 R8, -RZ, R4.reuse.H1_H1 ;  /* 0x30000004ff087230 */ /* 0x100fe20000004100 */
[----:B------:R-:W-:Y:S02]  /*4450*/  FMUL R21, R11, R52 ;  /* 0x000000340b157220 */ /* 0x000fe40000400000 */
[C---:B------:R-:W-:Y:S01]  /*4460*/  FMUL R9, R0.reuse, R9 ;  /* 0x0000000900097220 */ /* 0x040fe20000400000 */
[----:B------:R-:W-:Y:S01]  /*4470*/  HADD2.F32 R4, -RZ, R4.H0_H0 ;  /* 0x20000004ff047230 */ /* 0x000fe20000004100 */
[C---:B------:R-:W-:Y:S02]  /*4480*/  FADD R11, -R45.reuse, R78 ;  /* 0x0000004e2d0b7221 */ /* 0x040fe40000000100 */
[----:B------:R-:W-:Y:S02]  /*4490*/  FMUL R79, R0, R79 ;  /* 0x0000004f004f7220 */ /* 0x000fe40000400000 */
[----:B------:R-:W-:Y:S01]  /*44a0*/  FMUL R22, R22, R77 ;  /* 0x0000004d16167220 */ /* 0x000fe20000400000 */
[--C-:B------:R-:W-:Y:S01]  /*44b0*/  HADD2.F32 R10, -RZ, R16.reuse.H1_H1 ;  /* 0x30000010ff0a7230 */ /* 0x100fe20000004100 */
[----:B------:R-:W-:Y:S01]  /*44c0*/  FADD R77, -R45, R86 ;  /* 0x000000562d4d7221 */ /* 0x000fe20000000100 */
[----:B------:R-:W-:Y:S01]  /*44d0*/  HADD2.F32 R56, -RZ, R16.H0_H0 ;  /* 0x20000010ff387230 */ /* 0x000fe20000004100 */
[----:B------:R-:W-:Y:S01]  /*44e0*/  FMUL R52, R9, R82 ;  /* 0x0000005209347220 */ /* 0x000fe20000400000 */
[--C-:B------:R-:W-:Y:S01]  /*44f0*/  HADD2.F32 R82, -RZ, R18.reuse.H1_H1 ;  /* 0x30000012ff527230 */ /* 0x100fe20000004100 */
[----:B------:R-:W-:Y:S01]  /*4500*/  FMUL R11, R0, R11 ;  /* 0x0000000b000b7220 */ /* 0x000fe20000400000 */
[----:B------:R-:W-:Y:S01]  /*4510*/  HADD2.F32 R84, -RZ, R18.H0_H0 ;  /* 0x20000012ff547230 */ /* 0x000fe20000004100 */
[----:B------:R-:W-:Y:S01]  /*4520*/  FMUL R79, R79, R88 ;  /* 0x000000584f4f7220 */ /* 0x000fe20000400000 */
[----:B------:R-:W-:-:S02]  /*4530*/  HADD2.F32 R16, -RZ, R5.H1_H1 ;  /* 0x30000005ff107230 */ /* 0x000fc40000004100 */
[----:B------:R-:W-:Y:S01]  /*4540*/  HADD2.F32 R18, -RZ, R5.H0_H0 ;  /* 0x20000005ff127230 */ /* 0x000fe20000004100 */
[C---:B------:R-:W-:Y:S01]  /*4550*/  FADD R5, -R45.reuse, R4 ;  /* 0x000000042d057221 */ /* 0x040fe20000000100 */
[--C-:B------:R-:W-:Y:S02]  /*4560*/  HADD2.F32 R86, -RZ, R7.reuse.H1_H1 ;  /* 0x30000007ff567230 */ /* 0x100fe40000004100 */
[----:B------:R-:W-:Y:S01]  /*4570*/  HADD2.F32 R88, -RZ, R7.H0_H0 ;  /* 0x20000007ff587230 */ /* 0x000fe20000004100 */
[----:B------:R-:W-:Y:S02]  /*4580*/  FADD R7, -R45, R8 ;  /* 0x000000082d077221 */ /* 0x000fe40000000100 */
[C---:B------:R-:W-:Y:S02]  /*4590*/  FMUL R54, R0.reuse, R77 ;  /* 0x0000004d00367220 */ /* 0x040fe40000400000 */
[----:B------:R-:W-:Y:S01]  /*45a0*/  FMUL R77, R11, R80 ;  /* 0x000000500b4d7220 */ /* 0x000fe20000400000 */
[--C-:B------:R-:W-:Y:S01]  /*45b0*/  HADD2.F32 R80, -RZ, R6.reuse.H1_H1 ;  /* 0x30000006ff507230 */ /* 0x100fe20000004100 */
[C---:B------:R-:W-:Y:S01]  /*45c0*/  FMUL R5, R0.reuse, R5 ;  /* 0x0000000500057220 */ /* 0x040fe20000400000 */
[----:B------:R-:W-:Y:S01]  /*45d0*/  HADD2.F32 R6, -RZ, R6.H0_H0 ;  /* 0x20000006ff067230 */ /* 0x000fe20000004100 */
[----:B------:R-:W-:-:S02]  /*45e0*/  FMUL R7, R0, R7 ;  /* 0x0000000700077220 */ /* 0x000fc40000400000 */
[----:B------:R-:W-:Y:S02]  /*45f0*/  FMUL R54, R54, R81 ;  /* 0x0000005136367220 */ /* 0x000fe40000400000 */
[----:B------:R-:W-:Y:S02]  /*4600*/  FADD R11, -R45, R16 ;  /* 0x000000102d0b7221 */ /* 0x000fe40000000100 */
[----:B------:R-:W-:Y:S02]  /*4610*/  FMUL R56, R5, R56 ;  /* 0x0000003805387220 */ /* 0x000fe40000400000 */
[----:B------:R-:W-:Y:S02]  /*4620*/  FMUL R81, R7, R10 ;  /* 0x0000000a07517220 */ /* 0x000fe40000400000 */
[C---:B------:R-:W-:Y:S02]  /*4630*/  FADD R5, -R45.reuse, R6 ;  /* 0x000000062d057221 */ /* 0x040fe40000000100 */
[----:B------:R-:W-:Y:S01]  /*4640*/  FADD R7, -R45, R80 ;  /* 0x000000502d077221 */ /* 0x000fe20000000100 */
[----:B------:R-:W-:Y:S01]  /*4650*/  HADD2.F32 R78, -RZ, R17.H1_H1 ;  /* 0x30000011ff4e7230 */ /* 0x000fe20000004100 */
[C---:B------:R-:W-:Y:S01]  /*4660*/  FMUL R11, R0.reuse, R11 ;  /* 0x0000000b000b7220 */ /* 0x040fe20000400000 */
[--C-:B------:R-:W-:Y:S01]  /*4670*/  HADD2.F32 R4, -RZ, R64.reuse.H1_H1 ;  /* 0x30000040ff047230 */ /* 0x100fe20000004100 */
[C---:B------:R-:W-:Y:S01]  /*4680*/  FMUL R23, R0.reuse, R23 ;  /* 0x0000001700177220 */ /* 0x040fe20000400000 */
[----:B------:R-:W-:Y:S01]  /*4690*/  HADD2.F32 R64, -RZ, R64.H0_H0 ;  /* 0x20000040ff407230 */ /* 0x000fe20000004100 */
[----:B------:R-:W-:-:S02]  /*46a0*/  FMUL R5, R0, R5 ;  /* 0x0000000500057220 */ /* 0x000fc40000400000 */
[----:B------:R-:W-:Y:S02]  /*46b0*/  FMUL R7, R0, R7 ;  /* 0x0000000700077220 */ /* 0x000fe40000400000 */
[----:B------:R-:W-:Y:S02]  /*46c0*/  FMUL R34, R34, R83 ;  /* 0x0000005322227220 */ /* 0x000fe40000400000 */
[----:B------:R-:W-:Y:S02]  /*46d0*/  FADD R9, -R45, R18 ;  /* 0x000000122d097221 */ /* 0x000fe40000000100 */
[----:B------:R-:W-:Y:S02]  /*46e0*/  FMUL R14, R14, R89 ;  /* 0x000000590e0e7220 */ /* 0x000fe40000400000 */
[----:B------:R-:W-:Y:S02]  /*46f0*/  FMUL R83, R11, R78 ;  /* 0x0000004e0b537220 */ /* 0x000fe40000400000 */
[----:B------:R-:W-:Y:S01]  /*4700*/  FMUL R23, R23, R76 ;  /* 0x0000004c17177220 */ /* 0x000fe20000400000 */
[----:B------:R-:W-:Y:S01]  /*4710*/  HADD2.F32 R76, -RZ, R17.H0_H0 ;  /* 0x20000011ff4c7230 */ /* 0x000fe20000004100 */
[----:B------:R-:W-:-:S02]  /*4720*/  FMUL R78, R5, R84 ;  /* 0x00000054054e7220 */ /* 0x000fc40000400000 */
[----:B------:R-:W-:Y:S02]  /*4730*/  FMUL R89, R7, R82 ;  /* 0x0000005207597220 */ /* 0x000fe40000400000 */
[C---:B------:R-:W-:Y:S02]  /*4740*/  FADD R11, -R45.reuse, R86 ;  /* 0x000000562d0b7221 */ /* 0x040fe40000000100 */
[C---:B------:R-:W-:Y:S02]  /*4750*/  FADD R5, -R45.reuse, R64 ;  /* 0x000000402d057221 */ /* 0x040fe40000000100 */
[----:B------:R-:W-:Y:S01]  /*4760*/  FADD R7, -R45, R4 ;  /* 0x000000042d077221 */ /* 0x000fe20000000100 */
[--C-:B------:R-:W-:Y:S01]  /*4770*/  HADD2.F32 R6, -RZ, R60.reuse.H1_H1 ;  /* 0x3000003cff067230 */ /* 0x100fe20000004100 */
[C---:B------:R-:W-:Y:S01]  /*4780*/  FMUL R9, R0.reuse, R9 ;  /* 0x0000000900097220 */ /* 0x040fe20000400000 */
[----:B------:R-:W-:Y:S01]  /*4790*/  HADD2.F32 R90, -RZ, R19.H1_H1 ;  /* 0x30000013ff5a7230 */ /* 0x000fe20000004100 */
[C---:B------:R-:W-:Y:S01]  /*47a0*/  FMUL R11, R0.reuse, R11 ;  /* 0x0000000b000b7220 */ /* 0x040fe20000400000 */
[----:B------:R-:W-:Y:S01]  /*47b0*/  HADD2.F32 R60, -RZ, R60.H0_H0 ;  /* 0x2000003cff3c7230 */ /* 0x000fe20000004100 */
[C---:B------:R-:W-:Y:S01]  /*47c0*/  FMUL R5, R0.reuse, R5 ;  /* 0x0000000500057220 */ /* 0x040fe20000400000 */
[--C-:B------:R-:W-:Y:S01]  /*47d0*/  HADD2.F32 R82, -RZ, R66.reuse.H1_H1 ;  /* 0x30000042ff527230 */ /* 0x100fe20000004100 */
[----:B------:R-:W-:Y:S01]  /*47e0*/  FMUL R7, R0, R7 ;  /* 0x0000000700077220 */ /* 0x000fe20000400000 */
[----:B------:R-:W-:Y:S01]  /*47f0*/  HADD2.F32 R8, -RZ, R65.H1_H1 ;  /* 0x30000041ff087230 */ /* 0x000fe20000004100 */
[----:B------:R-:W-:Y:S01]  /*4800*/  FMUL R76, R9, R76 ;  /* 0x0000004c094c7220 */ /* 0x000fe20000400000 */
[----:B------:R-:W-:Y:S01]  /*4810*/  HADD2.F32 R66, -RZ, R66.H0_H0 ;  /* 0x20000042ff427230 */ /* 0x000fe20000004100 */
[----:B------:R-:W-:Y:S01]  /*4820*/  FADD R9, -R45, R88 ;  /* 0x000000582d097221 */ /* 0x000fe20000000100 */
[--C-:B------:R-:W-:Y:S01]  /*4830*/  HADD2.F32 R16, -RZ, R61.reuse.H1_H1 ;  /* 0x3000003dff107230 */ /* 0x100fe20000004100 */
[----:B------:R-:W-:Y:S01]  /*4840*/  FMUL R36, R36, R91 ;  /* 0x0000005b24247220 */ /* 0x000fe20000400000 */
[----:B------:R-:W-:Y:S01]  /*4850*/  HADD2.F32 R18, -RZ, R61.H0_H0 ;  /* 0x2000003dff127230 */ /* 0x000fe20000004100 */
[----:B------:R-:W-:Y:S01]  /*4860*/  FMUL R91, R11, R90 ;  /* 0x0000005a0b5b7220 */ /* 0x000fe20000400000 */
[----:B------:R-:W-:Y:S01]  /*4870*/  HADD2.F32 R92, -RZ, R19.H0_H0 ;  /* 0x20000013ff5c7230 */ /* 0x000fe20000004100 */
[----:B------:R-:W-:-:S02]  /*4880*/  FMUL R60, R5, R60 ;  /* 0x0000003c053c7220 */ /* 0x000fc40000400000 */
[----:B------:R-:W-:Y:S01]  /*4890*/  FMUL R61, R7, R6 ;  /* 0x00000006073d7220 */ /* 0x000fe20000400000 */
[----:B------:R-:W-:Y:S01]  /*48a0*/  HADD2.F32 R10, -RZ, R65.H0_H0 ;  /* 0x20000041ff0a7230 */ /* 0x000fe20000004100 */
[C---:B------:R-:W-:Y:S02]  /*48b0*/  FADD R11, -R45.reuse, R8 ;  /* 0x000000082d0b7221 */ /* 0x040fe40000000100 */
[C---:B------:R-:W-:Y:S02]  /*48c0*/  FADD R5, -R45.reuse, R66 ;  /* 0x000000422d057221 */ /* 0x040fe40000000100 */
[----:B------:R-:W-:Y:S02]  /*48d0*/  FADD R7, -R45, R82 ;  /* 0x000000522d077221 */ /* 0x000fe40000000100 */
[C---:B------:R-:W-:Y:S01]  /*48e0*/  FMUL R9, R0.reuse, R9 ;  /* 0x0000000900097220 */ /* 0x040fe20000400000 */
[--C-:B------:R-:W-:Y:S01]  /*48f0*/  HADD2.F32 R84, -RZ, R62.reuse.H1_H1 ;  /* 0x3000003eff547230 */ /* 0x100fe20000004100 */
        /* <DEDUP_REMOVED lines=12> */
[----:B------:R-:W-:-:S02]  /*49c0*/  FMUL R63, R11, R16 ;  /* 0x000000100b3f7220 */ /* 0x000fc40000400000 */
[----:B------:R-:W-:Y:S01]  /*49d0*/  FMUL R65, R7, R84 ;  /* 0x0000005407417220 */ /* 0x000fe20000400000 */
[----:B------:R-:W-:Y:S01]  /*49e0*/  HADD2.F32 R90, -RZ, R67.H0_H0 ;  /* 0x20000043ff5a7230 */ /* 0x000fe20000004100 */
[C---:B------:R-:W-:Y:S02]  /*49f0*/  FADD R11, -R45.reuse, R88 ;  /* 0x000000582d0b7221 */ /* 0x040fe40000000100 */
[C---:B------:R-:W-:Y:S02]  /*4a00*/  FADD R5, -R45.reuse, R72 ;  /* 0x000000482d057221 */ /* 0x040fe40000000100 */
[----:B------:R-:W-:Y:S01]  /*4a10*/  FADD R7, -R45, R4 ;  /* 0x000000042d077221 */ /* 0x000fe20000000100 */
[--C-:B------:R-:W-:Y:S01]  /*4a20*/  HADD2.F32 R6, -RZ, R68.reuse.H1_H1 ;  /* 0x30000044ff067230 */ /* 0x100fe20000004100 */
[C---:B------:R-:W-:Y:S01]  /*4a30*/  FMUL R9, R0.reuse, R9 ;  /* 0x0000000900097220 */ /* 0x040fe20000400000 */
[----:B------:R-:W-:Y:S01]  /*4a40*/  HADD2.F32 R68, -RZ, R68.H0_H0 ;  /* 0x20000044ff447230 */ /* 0x000fe20000004100 */
[C---:B------:R-:W-:Y:S01]  /*4a50*/  FMUL R11, R0.reuse, R11 ;  /* 0x0000000b000b7220 */ /* 0x040fe20000400000 */
[--C-:B------:R-:W-:Y:S01]  /*4a60*/  HADD2.F32 R8, -RZ, R73.reuse.H1_H1 ;  /* 0x30000049ff087230 */ /* 0x100fe20000004100 */
[C---:B------:R-:W-:Y:S01]  /*4a70*/  FMUL R5, R0.reuse, R5 ;  /* 0x0000000500057220 */ /* 0x040fe20000400000 */
[----:B------:R-:W-:Y:S01]  /*4a80*/  HADD2.F32 R10, -RZ, R73.H0_H0 ;  /* 0x20000049ff0a7230 */ /* 0x000fe20000004100 */
[----:B------:R-:W-:Y:S01]  /*4a90*/  FMUL R7, R0, R7 ;  /* 0x0000000700077220 */ /* 0x000fe20000400000 */
[----:B------:R-:W-:Y:S01]  /*4aa0*/  HADD2.F32 R4, -RZ, R74.H1_H1 ;  /* 0x3000004aff047230 */ /* 0x000fe20000004100 */
[----:B------:R-:W-:Y:S01]  /*4ab0*/  FMUL R62, R9, R18 ;  /* 0x00000012093e7220 */ /* 0x000fe20000400000 */
[--C-:B------:R-:W-:Y:S01]  /*4ac0*/  HADD2.F32 R16, -RZ, R69.reuse.H1_H1 ;  /* 0x30000045ff107230 */ /* 0x100fe20000004100 */
[----:B------:R-:W-:Y:S01]  /*4ad0*/  FADD R9, -R45, R90 ;  /* 0x0000005a2d097221 */ /* 0x000fe20000000100 */
[----:B------:R-:W-:Y:S01]  /*4ae0*/  HADD2.F32 R18, -RZ, R69.H0_H0 ;  /* 0x20000045ff127230 */ /* 0x000fe20000004100 */
[----:B------:R-:W-:-:S02]  /*4af0*/  FMUL R67, R11, R92 ;  /* 0x0000005c0b437220 */ /* 0x000fc40000400000 */
[----:B------:R-:W-:Y:S02]  /*4b00*/  FMUL R68, R5, R68 ;  /* 0x0000004405447220 */ /* 0x000fe40000400000 */
[----:B------:R-:W-:Y:S01]  /*4b10*/  FMUL R69, R7, R6 ;  /* 0x0000000607457220 */ /* 0x000fe20000400000 */
[----:B------:R-:W-:Y:S01]  /*4b20*/  HADD2.F32 R74, -RZ, R74.H0_H0 ;  /* 0x2000004aff4a7230 */ /* 0x000fe20000004100 */
[C---:B------:R-:W-:Y:S02]  /*4b30*/  FADD R5, -R45.reuse, R10 ;  /* 0x0000000a2d057221 */ /* 0x040fe40000000100 */
[C---:B------:R-:W-:Y:S02]  /*4b40*/  FADD R7, -R45.reuse, R8 ;  /* 0x000000082d077221 */ /* 0x040fe40000000100 */
[----:B------:R-:W-:Y:S02]  /*4b50*/  FADD R11, -R45, R4 ;  /* 0x000000042d0b7221 */ /* 0x000fe40000000100 */
[----:B------:R-:W-:Y:S01]  /*4b60*/  FMUL R9, R0, R9 ;  /* 0x0000000900097220 */ /* 0x000fe20000400000 */
[----:B------:R-:W-:Y:S01]  /*4b70*/  HADD2.F32 R82, -RZ, R70.H1_H1 ;  /* 0x30000046ff527230 */ /* 0x000fe20000004100 */
[----:B------:R-:W-:Y:S01]  /*4b80*/  FMUL R38, R38, R93 ;  /* 0x0000005d26267220 */ /* 0x000fe20000400000 */
[--C-:B------:R-:W-:Y:S01]  /*4b90*/  HADD2.F32 R72, -RZ, R75.reuse.H1_H1 ;  /* 0x3000004bff487230 */ /* 0x100fe20000004100 */
[C---:B------:R-:W-:Y:S01]  /*4ba0*/  FMUL R5, R0.reuse, R5 ;  /* 0x0000000500057220 */ /* 0x040fe20000400000 */
[----:B------:R-:W-:Y:S01]  /*4bb0*/  HADD2.F32 R86, -RZ, R75.H0_H0 ;  /* 0x2000004bff567230 */ /* 0x000fe20000004100 */
[----:B------:R-:W-:-:S02]  /*4bc0*/  FMUL R7, R0, R7 ;  /* 0x0000000700077220 */ /* 0x000fc40000400000 */
[C---:B------:R-:W-:Y:S02]  /*4bd0*/  FMUL R11, R0.reuse, R11 ;  /* 0x0000000b000b7220 */ /* 0x040fe40000400000 */
[----:B------:R-:W-:Y:S01]  /*4be0*/  FMUL R66, R9, R94 ;  /* 0x0000005e09427220 */ /* 0x000fe20000400000 */
[----:B------:R-:W-:Y:S01]  /*4bf0*/  HADD2.F32 R84, -RZ, R70.H0_H0 ;  /* 0x20000046ff547230 */ /* 0x000fe20000004100 */
[----:B------:R-:W-:Y:S01]  /*4c00*/  FADD R9, -R45, R74 ;  /* 0x0000004a2d097221 */ /* 0x000fe20000000100 */
[--C-:B------:R-:W-:Y:S01]  /*4c10*/  HADD2.F32 R88, -RZ, R71.reuse.H1_H1 ;  /* 0x30000047ff587230 */ /* 0x100fe20000004100 */
[----:B------:R-:W-:Y:S01]  /*4c20*/  FMUL R70, R5, R18 ;  /* 0x0000001205467220 */ /* 0x000fe20000400000 */
[----:B------:R-:W-:Y:S01]  /*4c30*/  HADD2.F32 R17, -RZ, R71.H0_H0 ;  /* 0x20000047ff117230 */ /* 0x000fe20000004100 */
[----:B------:R-:W-:Y:S01]  /*4c40*/  FMUL R71, R7, R16 ;  /* 0x0000001007477220 */ /* 0x000fe20000400000 */
[----:B------:R-:W-:Y:S01]  /*4c50*/  F2FP.PACK_AB R4, R13, R12 ;  /* 0x0000000c0d04723e */ /* 0x000fe200000000ff */
[----:B------:R-:W-:Y:S01]  /*4c60*/  FMUL R73, R11, R82 ;  /* 0x000000520b497220 */ /* 0x000fe20000400000 */
[----:B------:R-:W-:Y:S01]  /*4c70*/  F2FP.PACK_AB R5, R15, R14 ;  /* 0x0000000e0f05723e */ /* 0x000fe200000000ff */
[----:B------:R-:W-:Y:S01]  /*4c80*/  FADD R11, -R45, R86 ;  /* 0x000000562d0b7221 */ /* 0x000fe20000000100 */
[----:B------:R-:W-:Y:S01]  /*4c90*/  F2FP.PACK_AB R6, R37, R36 ;  /* 0x000000242506723e */ /* 0x000fe200000000ff */
[----:B------:R-:W-:Y:S01]  /*4ca0*/  FADD R13, -R45, R72 ;  /* 0x000000482d0d7221 */ /* 0x000fe20000000100 */
[----:B------:R-:W-:Y:S01]  /*4cb0*/  F2FP.PACK_AB R7, R39, R38 ;  /* 0x000000262707723e */ /* 0x000fe200000000ff */
[C---:B------:R-:W-:Y:S01]  /*4cc0*/  FMUL R9, R0.reuse, R9 ;  /* 0x0000000900097220 */ /* 0x040fe20000400000 */
[----:B------:R-:W-:Y:S01]  /*4cd0*/  IADD3 R43, R43, 0x1000, RZ ;  /* 0x000010002b2b7810 */ /* 0x000fe20007ffe0ff */
[----:B------:R-:W-:-:S02]  /*4ce0*/  FMUL R12, R0, R11 ;  /* 0x0000000b000c7220 */ /* 0x000fc40000400000 */
[----:B------:R-:W-:Y:S01]  /*4cf0*/  FMUL R13, R0, R13 ;  /* 0x0000000d000d7220 */ /* 0x000fe20000400000 */
[----:B------:R0:W-:Y:S01]  /*4d00*/  @!P0 STG.E.128 [R24.64+0x400], R4 ;  /* 0x0004000418008986 */ /* 0x0001e2000c101d04 */
[----:B------:R-:W-:Y:S01]  /*4d10*/  FMUL R84, R9, R84 ;  /* 0x0000005409547220 */ /* 0x000fe20000400000 */
[----:B------:R-:W-:Y:S02]  /*4d20*/  F2FP.PACK_AB R8, R49, R44 ;  /* 0x0000002c3108723e */ /* 0x000fe400000000ff */
[----:B------:R-:W-:Y:S02]  /*4d30*/  F2FP.PACK_AB R9, R51, R46 ;  /* 0x0000002e3309723e */ /* 0x000fe400000000ff */
[----:B------:R-:W-:Y:S02]  /*4d40*/  F2FP.PACK_AB R10, R53, R48 ;  /* 0x00000030350a723e */ /* 0x000fe400000000ff */
[----:B------:R-:W-:Y:S02]  /*4d50*/  F2FP.PACK_AB R11, R55, R50 ;  /* 0x00000032370b723e */ /* 0x000fe400000000ff */
[----:B------:R-:W-:Y:S01]  /*4d60*/  ISETP.GE.AND P0, PT, R43, c[0x0][0x18c], PT ;  /* 0x000063002b007a0c */ /* 0x000fe20003f06270 */
[----:B------:R-:W-:Y:S01]  /*4d70*/  FMUL R36, R12, R17 ;  /* 0x000000110c247220 */ /* 0x000fe20000400000 */
[----:B------:R-:W-:Y:S01]  /*4d80*/  F2FP.PACK_AB R12, R29, R28 ;  /* 0x0000001c1d0c723e */ /* 0x000fe200000000ff */
[----:B------:R-:W-:Y:S01]  /*4d90*/  FMUL R37, R13, R88 ;  /* 0x000000580d257220 */ /* 0x000fe20000400000 */
[----:B------:R-:W-:-:S02]  /*4da0*/  F2FP.PACK_AB R13, R31, R30 ;  /* 0x0000001e1f0d723e */ /* 0x000fc400000000ff */
[----:B------:R-:W-:Y:S02]  /*4db0*/  F2FP.PACK_AB R14, R33, R32 ;  /* 0x00000020210e723e */ /* 0x000fe400000000ff */
[----:B------:R-:W-:Y:S01]  /*4dc0*/  F2FP.PACK_AB R15, R35, R34 ;  /* 0x00000022230f723e */ /* 0x000fe200000000ff */
[--C-:B0-----:R-:W-:Y:S01]  /*4dd0*/  IMAD.WIDE R4, R47, 0x2, R2.reuse ;  /* 0x000000022f047825 */ /* 0x101fe200078e0202 */
[----:B------:R-:W-:Y:S01]  /*4de0*/  F2FP.PACK_AB R16, R21, R20 ;  /* 0x000000141510723e */ /* 0x000fe200000000ff */
[----:B------:R0:W-:Y:S01]  /*4df0*/  @!P1 STG.E.128 [R24.64+0x800], R8 ;  /* 0x0008000818009986 */ /* 0x0001e2000c101d04 */
[----:B------:R-:W-:Y:S01]  /*4e00*/  F2FP.PACK_AB R17, R23, R22 ;  /* 0x000000161711723e */ /* 0x000fe200000000ff */
[----:B------:R-:W-:Y:S01]  /*4e10*/  IMAD.WIDE R6, R87, 0x2, R2 ;  /* 0x0000000257067825 */ /* 0x000fe200078e0202 */
[----:B------:R-:W-:Y:S02]  /*4e20*/  F2FP.PACK_AB R18, R77, R52 ;  /* 0x000000344d12723e */ /* 0x000fe400000000ff */
[----:B------:R-:W-:-:S02]  /*4e30*/  F2FP.PACK_AB R19, R79, R54 ;  /* 0x000000364f13723e */ /* 0x000fc400000000ff */
[----:B------:R-:W-:Y:S02]  /*4e40*/  F2FP.PACK_AB R60, R61, R60 ;  /* 0x0000003c3d3c723e */ /* 0x000fe400000000ff */
[----:B------:R-:W-:Y:S02]  /*4e50*/  F2FP.PACK_AB R20, R81, R56 ;  /* 0x000000385114723e */ /* 0x000fe400000000ff */
[----:B------:R-:W-:Y:S02]  /*4e60*/  F2FP.PACK_AB R21, R83, R76 ;  /* 0x0000004c5315723e */ /* 0x000fe400000000ff */
[----:B------:R-:W-:Y:S02]  /*4e70*/  F2FP.PACK_AB R22, R89, R78 ;  /* 0x0000004e5916723e */ /* 0x000fe400000000ff */
[----:B------:R-:W-:Y:S02]  /*4e80*/  F2FP.PACK_AB R23, R91, R80 ;  /* 0x000000505b17723e */ /* 0x000fe400000000ff */
[----:B------:R-:W-:Y:S01]  /*4e90*/  F2FP.PACK_AB R61, R63, R62 ;  /* 0x0000003e3f3d723e */ /* 0x000fe200000000ff */
[----:B0-----:R-:W-:Y:S01]  /*4ea0*/  IMAD.WIDE R8, R85, 0x2, R2 ;  /* 0x0000000255087825 */ /* 0x001fe200078e0202 */
[----:B------:R-:W-:-:S02]  /*4eb0*/  F2FP.PACK_AB R68, R69, R68 ;  /* 0x000000444544723e */ /* 0x000fc400000000ff */
[----:B------:R-:W-:Y:S01]  /*4ec0*/  F2FP.PACK_AB R62, R65, R64 ;  /* 0x00000040413e723e */ /* 0x000fe200000000ff */
[----:B------:R-:W-:Y:S01]  /*4ed0*/  IMAD.WIDE R10, R57, 0x2, R2 ;  /* 0x00000002390a7825 */ /* 0x000fe200078e0202 */
[----:B------:R-:W-:Y:S02]  /*4ee0*/  F2FP.PACK_AB R63, R67, R66 ;  /* 0x00000042433f723e */ /* 0x000fe400000000ff */
[----:B------:R-:W-:Y:S01]  /*4ef0*/  F2FP.PACK_AB R69, R71, R70 ;  /* 0x000000464745723e */ /* 0x000fe200000000ff */
[----:B------:R0:W-:Y:S01]  /*4f00*/  @!P2 STG.E.128 [R24.64+0xc00], R12 ;  /* 0x000c000c1800a986 */ /* 0x0001e2000c101d04 */
[----:B------:R-:W-:Y:S02]  /*4f10*/  F2FP.PACK_AB R70, R73, R84 ;  /* 0x000000544946723e */ /* 0x000fe400000000ff */
[----:B------:R-:W-:Y:S01]  /*4f20*/  F2FP.PACK_AB R71, R37, R36 ;  /* 0x000000242547723e */ /* 0x000fe200000000ff */
[----:B------:R0:W-:Y:S04]  /*4f30*/  @!P3 STG.E.128 [R4.64], R16 ;  /* 0x000000100400b986 */ /* 0x0001e8000c101d04 */
[----:B------:R0:W-:Y:S04]  /*4f40*/  @!P4 STG.E.128 [R6.64], R20 ;  /* 0x000000140600c986 */ /* 0x0001e8000c101d04 */
[----:B------:R0:W-:Y:S04]  /*4f50*/  @!P5 STG.E.128 [R8.64], R60 ;  /* 0x0000003c0800d986 */ /* 0x0001e8000c101d04 */
[----:B------:R0:W-:Y:S01]  /*4f60*/  @!P6 STG.E.128 [R10.64], R68 ;  /* 0x000000440a00e986 */ /* 0x0001e2000c101d04 */
[----:B------:R-:W-:Y:S01]  /*4f70*/  @P0 CALL.REL.NOINC `(.L_x_4) ;  /* 0x0000001000000944 */ /* 0x000fe20003c00000 */
[----:B------:R-:W-:Y:S05]  /*4f80*/  BRA `(.L_x_5) ;  /* 0xffffe37000007947 */ /* 0x000fea000383ffff */
.L_x_4:
[----:B------:R-:W-:Y:S05]  /*4f90*/  EXIT ;  /* 0x000000000000794d */ /* 0x000fea0003800000 */
.L_x_6:
[----:B------:R-:W-:-:S00]  /*4fa0*/  BRA `(.L_x_6) ;  /* 0xfffffff000007947 */ /* 0x000fc0000383ffff */
[----:B------:R-:W-:-:S00]  /*4fb0*/  NOP ;  /* 0x0000000000007918 */ /* 0x000fc00000000000 */
        /* <DEDUP_REMOVED lines=12> */
.L_x_7:


//--------------------- .nv.global.init           --------------------------
	.section	.nv.global.init,"aw",@progbits
.nv.global.init:
	.type		_$_str,@object
	.size		_$_str,(_$_str_$_2 - _$_str)
_$_str:
        /*0000*/ 	.byte	0x5f, 0x5f, 0x43, 0x55, 0x44, 0x41, 0x5f, 0x46, 0x54, 0x5a, 0x00
	.type		_$_str_$_2,@object
	.size		_$_str_$_2,(.L_1 - _$_str_$_2)
_$_str_$_2:
        /*000b*/ 	.byte	0x5f, 0x5f, 0x43, 0x55, 0x44, 0x41, 0x5f, 0x50, 0x52, 0x45, 0x43, 0x5f, 0x53, 0x51, 0x52, 0x54
        /*001b*/ 	.byte	0x00
.L_1:


//--------------------- .nv.shared._rms_norm_fwd_fused --------------------------
	.section	.nv.shared._rms_norm_fwd_fused,"aw",@nobits
	.sectionflags	@""
	.align	16
